	.headerflags	@"EF_CUDA_TEXMODE_UNIFIED EF_CUDA_64BIT_ADDRESS EF_CUDA_ACCELERATORS EF_CUDA_SM90 EF_CUDA_VIRTUAL_SM(EF_CUDA_SM90)"
	.elftype	@"ET_EXEC"


//--------------------- .nv.info                  --------------------------
	.section	.nv.info,"",@"SHT_CUDA_INFO"
	.align	4


	//----- nvinfo : EIATTR_REGCOUNT
	.align		4
        /*0000*/ 	.byte	0x04, 0x2f
        /*0002*/ 	.short	(.L_1 - .L_0)
	.align		4
.L_0:
        /*0004*/ 	.word	index@(triton_poi_fused_max_pool2d_with_indices_3)
        /*0008*/ 	.word	0x00000060


	//----- nvinfo : EIATTR_MIN_STACK_SIZE
	.align		4
.L_1:
        /*000c*/ 	.byte	0x04, 0x12
        /*000e*/ 	.short	(.L_3 - .L_2)
	.align		4
.L_2:
        /*0010*/ 	.word	index@(triton_poi_fused_max_pool2d_with_indices_3)
        /*0014*/ 	.word	0x00000000


	//----- nvinfo : EIATTR_FRAME_SIZE
	.align		4
.L_3:
        /*0018*/ 	.byte	0x04, 0x11
        /*001a*/ 	.short	(.L_5 - .L_4)
	.align		4
.L_4:
        /*001c*/ 	.word	index@(triton_poi_fused_max_pool2d_with_indices_3)
        /*0020*/ 	.word	0x00000000


	//----- nvinfo : EIATTR_MIN_STACK_SIZE
	.align		4
.L_5:
        /*0024*/ 	.byte	0x04, 0x12
        /*0026*/ 	.short	(.L_7 - .L_6)
	.align		4
.L_6:
        /*0028*/ 	.word	index@(triton_poi_fused_max_pool2d_with_indices_3)
        /*002c*/ 	.word	0x00000000
.L_7:


//--------------------- .nv.info.triton_poi_fused_max_pool2d_with_indices_3 --------------------------
	.section	.nv.info.triton_poi_fused_max_pool2d_with_indices_3,"",@"SHT_CUDA_INFO"
	.sectionflags	@""
	.align	4


	//----- nvinfo : EIATTR_CUDA_API_VERSION
	.align		4
        /*0000*/ 	.byte	0x04, 0x37
        /*0002*/ 	.short	(.L_9 - .L_8)
.L_8:
        /*0004*/ 	.word	0x0000007c


	//----- nvinfo : EIATTR_KPARAM_INFO
	.align		4
.L_9:
        /*0008*/ 	.byte	0x04, 0x17
        /*000a*/ 	.short	(.L_11 - .L_10)
.L_10:
        /*000c*/ 	.word	0x00000000
        /*0010*/ 	.short	0x0003
        /*0012*/ 	.short	0x0014
        /*0014*/ 	.byte	0x00, 0xf0, 0x11, 0x00


	//----- nvinfo : EIATTR_KPARAM_INFO
	.align		4
.L_11:
        /*0018*/ 	.byte	0x04, 0x17
        /*001a*/ 	.short	(.L_13 - .L_12)
.L_12:
        /*001c*/ 	.word	0x00000000
        /*0020*/ 	.short	0x0002
        /*0022*/ 	.short	0x0010
        /*0024*/ 	.byte	0x00, 0xf0, 0x11, 0x00


	//----- nvinfo : EIATTR_KPARAM_INFO
	.align		4
.L_13:
        /*0028*/ 	.byte	0x04, 0x17
        /*002a*/ 	.short	(.L_15 - .L_14)
.L_14:
        /*002c*/ 	.word	0x00000000
        /*0030*/ 	.short	0x0001
        /*0032*/ 	.short	0x0008
        /*0034*/ 	.byte	0x00, 0xf4, 0x21, 0x00


	//----- nvinfo : EIATTR_KPARAM_INFO
	.align		4
.L_15:
        /*0038*/ 	.byte	0x04, 0x17
        /*003a*/ 	.short	(.L_17 - .L_16)
.L_16:
        /*003c*/ 	.word	0x00000000
        /*0040*/ 	.short	0x0000
        /*0042*/ 	.short	0x0000
        /*0044*/ 	.byte	0x00, 0xf4, 0x21, 0x00


	//----- nvinfo : EIATTR_SPARSE_MMA_MASK
	.align		4
.L_17:
        /*0048*/ 	.byte	0x03, 0x50
        /*004a*/ 	.short	0x0000


	//----- nvinfo : EIATTR_MAXREG_COUNT
	.align		4
        /*004c*/ 	.byte	0x03, 0x1b
        /*004e*/ 	.short	0x00ff


	//----- nvinfo : EIATTR_EXIT_INSTR_OFFSETS
	.align		4
        /*0050*/ 	.byte	0x04, 0x1c
        /*0052*/ 	.short	(.L_19 - .L_18)


	//   ....[0]....
.L_18:
        /*0054*/ 	.word	0x00002320


	//   ....[1]....
        /*0058*/ 	.word	0x00002370


	//----- nvinfo : EIATTR_REQNTID
	.align		4
.L_19:
        /*005c*/ 	.byte	0x04, 0x10
        /*005e*/ 	.short	(.L_21 - .L_20)
.L_20:
        /*0060*/ 	.word	0x00000080
        /*0064*/ 	.word	0x00000001
        /*0068*/ 	.word	0x00000001


	//----- nvinfo : EIATTR_CBANK_PARAM_SIZE
	.align		4
.L_21:
        /*006c*/ 	.byte	0x03, 0x19
        /*006e*/ 	.short	0x0018


	//----- nvinfo : EIATTR_PARAM_CBANK
	.align		4
        /*0070*/ 	.byte	0x04, 0x0a
        /*0072*/ 	.short	(.L_23 - .L_22)
	.align		4
.L_22:
        /*0074*/ 	.word	index@(.nv.constant0.triton_poi_fused_max_pool2d_with_indices_3)
        /*0078*/ 	.short	0x0210
        /*007a*/ 	.short	0x0018


	//----- nvinfo : EIATTR_SW_WAR
	.align		4
.L_23:
        /*007c*/ 	.byte	0x04, 0x36
        /*007e*/ 	.short	(.L_25 - .L_24)
.L_24:
        /*0080*/ 	.word	0x00000008
.L_25:


//--------------------- .nv.callgraph             --------------------------
	.section	.nv.callgraph,"",@"SHT_CUDA_CALLGRAPH"
	.align	4
	.sectionentsize	8
	.align		4
        /*0000*/ 	.word	0x00000000
	.align		4
        /*0004*/ 	.word	0xffffffff
	.align		4
        /*0008*/ 	.word	0x00000000
	.align		4
        /*000c*/ 	.word	0xfffffffe
	.align		4
        /*0010*/ 	.word	0x00000000
	.align		4
        /*0014*/ 	.word	0xfffffffd
	.align		4
        /*0018*/ 	.word	0x00000000
	.align		4
        /*001c*/ 	.word	0xfffffffc


//--------------------- .text.triton_poi_fused_max_pool2d_with_indices_3 --------------------------
	.section	.text.triton_poi_fused_max_pool2d_with_indices_3,"ax",@progbits
	.sectionflags	@"SHF_BARRIERS=1"
	.align	128
        .global         triton_poi_fused_max_pool2d_with_indices_3
        .type           triton_poi_fused_max_pool2d_with_indices_3,@function
        .size           triton_poi_fused_max_pool2d_with_indices_3,(.L_x_1 - triton_poi_fused_max_pool2d_with_indices_3)
        .other          triton_poi_fused_max_pool2d_with_indices_3,@"STO_CUDA_ENTRY STV_DEFAULT"
triton_poi_fused_max_pool2d_with_indices_3:
.text.triton_poi_fused_max_pool2d_with_indices_3:
[----:B------:R-:W0:Y:S01]  /*0000*/  LDC R1, c[0x0][0x28] ;  /* 0x00000a00ff017b82 */ /* 0x000e220000000800 */
[----:B------:R-:W1:Y:S01]  /*0010*/  S2R R0, SR_CTAID.X ;  /* 0x0000000000007919 */ /* 0x000e620000002500 */
[----:B------:R-:W-:-:S06]  /*0020*/  IMAD.MOV.U32 R4, RZ, RZ, RZ ;  /* 0x000000ffff047224 */ /* 0x000fcc00078e00ff */
[----:B------:R-:W2:Y:S01]  /*0030*/  LDC.64 R44, c[0x0][0x210] ;  /* 0x00008400ff2c7b82 */ /* 0x000ea20000000a00 */
[----:B------:R-:W-:Y:S01]  /*0040*/  CS2R R74, SRZ ;  /* 0x00000000004a7805 */ /* 0x000fe2000001ff00 */
[----:B------:R-:W3:Y:S01]  /*0050*/  S2R R3, SR_TID.X ;  /* 0x0000000000037919 */ /* 0x000ee20000002100 */
[----:B------:R-:W-:Y:S02]  /*0060*/  CS2R R72, SRZ ;  /* 0x0000000000487805 */ /* 0x000fe4000001ff00 */
[----:B------:R-:W-:Y:S01]  /*0070*/  CS2R R64, SRZ ;  /* 0x0000000000407805 */ /* 0x000fe2000001ff00 */
[----:B------:R-:W-:Y:S01]  /*0080*/  IMAD.MOV.U32 R76, RZ, RZ, RZ ;  /* 0x000000ffff4c7224 */ /* 0x000fe200078e00ff */
[----:B------:R-:W4:Y:S01]  /*0090*/  S2R R2, SR_CTAID.Y ;  /* 0x0000000000027919 */ /* 0x000f220000002600 */
[----:B------:R-:W-:Y:S01]  /*00a0*/  ULDC.64 UR6, c[0x0][0x208] ;  /* 0x0000820000067ab9 */ /* 0x000fe20000000a00 */
[----:B------:R-:W-:Y:S01]  /*00b0*/  CS2R R62, SRZ ;  /* 0x00000000003e7805 */ /* 0x000fe2000001ff00 */
[----:B-1----:R-:W-:Y:S01]  /*00c0*/  IMAD.SHL.U32 R0, R0, 0x20, RZ ;  /* 0x0000002000007824 */ /* 0x002fe200078e00ff */
[----:B---3--:R-:W-:-:S04]  /*00d0*/  SHF.R.U32.HI R27, RZ, 0x5, R3 ;  /* 0x00000005ff1b7819 */ /* 0x008fc80000011603 */
[----:B------:R-:W-:Y:S01]  /*00e0*/  LOP3.LUT R5, R0, 0x1f, R3, 0xf8, !PT ;  /* 0x0000001f00057812 */ /* 0x000fe200078ef803 */
[----:B----4-:R-:W-:Y:S01]  /*00f0*/  IMAD.SHL.U32 R2, R2, 0x20, RZ ;  /* 0x0000002002027824 */ /* 0x010fe200078e00ff */
[----:B------:R-:W-:-:S03]  /*0100*/  SGXT.U32 R27, R27, 0x2 ;  /* 0x000000021b1b781a */ /* 0x000fc60000000000 */
[C---:B------:R-:W-:Y:S01]  /*0110*/  IMAD.HI R4, R5.reuse, -0x6db6db6d, R4 ;  /* 0x9249249305047827 */ /* 0x040fe200078e0204 */
[----:B------:R-:W-:Y:S02]  /*0120*/  ISETP.GE.AND P0, PT, R5, 0x31, PT ;  /* 0x000000310500780c */ /* 0x000fe40003f06270 */
[----:B------:R-:W-:Y:S02]  /*0130*/  LOP3.LUT R78, R2, R27, RZ, 0xfc, !PT ;  /* 0x0000001b024e7212 */ /* 0x000fe400078efcff */
[----:B------:R-:W-:Y:S02]  /*0140*/  SHF.R.U32.HI R7, RZ, 0x1f, R4 ;  /* 0x0000001fff077819 */ /* 0x000fe40000011604 */
[----:B------:R-:W-:Y:S02]  /*0150*/  ISETP.LT.AND P1, PT, R78, 0x100, !P0 ;  /* 0x000001004e00780c */ /* 0x000fe40004721270 */
[----:B------:R-:W-:Y:S02]  /*0160*/  LEA.HI.SX32 R7, R4, R7, 0x1e ;  /* 0x0000000704077211 */ /* 0x000fe400078ff2ff */
[----:B------:R-:W-:-:S02]  /*0170*/  LOP3.LUT R9, R2, 0x14, R27, 0xfe, !PT ;  /* 0x0000001402097812 */ /* 0x000fc400078efe1b */
[----:B------:R-:W-:Y:S02]  /*0180*/  CS2R R40, SRZ ;  /* 0x0000000000287805 */ /* 0x000fe4000001ff00 */
[----:B------:R-:W-:Y:S01]  /*0190*/  LOP3.LUT R8, R2, 0x8, R27, 0xfe, !PT ;  /* 0x0000000802087812 */ /* 0x000fe200078efe1b */
[----:B------:R-:W-:Y:S01]  /*01a0*/  IMAD R4, R7, -0x7, R5 ;  /* 0xfffffff907047824 */ /* 0x000fe200078e0205 */
[----:B------:R-:W-:Y:S02]  /*01b0*/  ISETP.LT.AND P2, PT, R9, 0x100, !P0 ;  /* 0x000001000900780c */ /* 0x000fe40004741270 */
[----:B------:R-:W-:Y:S01]  /*01c0*/  LOP3.LUT R6, R2, 0x4, R27, 0xfe, !PT ;  /* 0x0000000402067812 */ /* 0x000fe200078efe1b */
[----:B------:R-:W-:Y:S01]  /*01d0*/  IMAD R4, R7, 0xf, R4 ;  /* 0x0000000f07047824 */ /* 0x000fe200078e0204 */
[----:B------:R-:W-:Y:S02]  /*01e0*/  ISETP.LT.AND P5, PT, R8, 0x100, !P0 ;  /* 0x000001000800780c */ /* 0x000fe400047a1270 */
[----:B------:R-:W-:-:S02]  /*01f0*/  CS2R R30, SRZ ;  /* 0x00000000001e7805 */ /* 0x000fc4000001ff00 */
[----:B------:R-:W-:Y:S01]  /*0200*/  ISETP.LT.AND P6, PT, R6, 0x100, !P0 ;  /* 0x000001000600780c */ /* 0x000fe200047c1270 */
[----:B------:R-:W-:Y:S01]  /*0210*/  IMAD.SHL.U32 R79, R4, 0x2, RZ ;  /* 0x00000002044f7824 */ /* 0x000fe200078e00ff */
[----:B------:R-:W-:Y:S02]  /*0220*/  LOP3.LUT R6, R2, 0xc, R27, 0xfe, !PT ;  /* 0x0000000c02067812 */ /* 0x000fe400078efe1b */
[----:B------:R-:W-:Y:S02]  /*0230*/  CS2R R66, SRZ ;  /* 0x0000000000427805 */ /* 0x000fe4000001ff00 */
[----:B------:R-:W-:Y:S01]  /*0240*/  LOP3.LUT R8, R2, 0x10, R27, 0xfe, !PT ;  /* 0x0000001002087812 */ /* 0x000fe200078efe1b */
[C---:B------:R-:W-:Y:S01]  /*0250*/  VIADD R25, R79.reuse, 0x1 ;  /* 0x000000014f197836 */ /* 0x040fe20000000000 */
[----:B------:R-:W-:Y:S01]  /*0260*/  ISETP.LT.AND P4, PT, R6, 0x100, !P0 ;  /* 0x000001000600780c */ /* 0x000fe20004781270 */
[C---:B------:R-:W-:Y:S01]  /*0270*/  VIADD R23, R79.reuse, 0x2 ;  /* 0x000000024f177836 */ /* 0x040fe20000000000 */
[----:B------:R-:W-:Y:S01]  /*0280*/  LOP3.LUT R4, R2, 0x18, R27, 0xfe, !PT ;  /* 0x0000001802047812 */ /* 0x000fe200078efe1b */
[----:B------:R-:W-:Y:S01]  /*0290*/  VIADD R7, R79, 0xf ;  /* 0x0000000f4f077836 */ /* 0x000fe20000000000 */
[----:B------:R-:W-:Y:S01]  /*02a0*/  CS2R R70, SRZ ;  /* 0x0000000000467805 */ /* 0x000fe2000001ff00 */
[----:B------:R-:W-:Y:S01]  /*02b0*/  IMAD R15, R78, 0xe1, R25 ;  /* 0x000000e14e0f7824 */ /* 0x000fe200078e0219 */
[----:B------:R-:W-:Y:S01]  /*02c0*/  ISETP.LT.AND P3, PT, R8, 0x100, !P0 ;  /* 0x000001000800780c */ /* 0x000fe20004761270 */
[----:B------:R-:W-:-:S02]  /*02d0*/  IMAD R13, R78, 0xe1, R79 ;  /* 0x000000e14e0d7824 */ /* 0x000fc400078e024f */
[C---:B------:R-:W-:Y:S02]  /*02e0*/  IMAD R17, R78.reuse, 0xe1, R23 ;  /* 0x000000e14e117824 */ /* 0x040fe400078e0217 */
[----:B------:R-:W-:Y:S02]  /*02f0*/  IMAD R19, R78, 0xe1, R7 ;  /* 0x000000e14e137824 */ /* 0x000fe400078e0207 */
[----:B--2---:R-:W-:-:S04]  /*0300*/  IMAD.WIDE R14, R15, 0x4, R44 ;  /* 0x000000040f0e7825 */ /* 0x004fc800078e022c */
[--C-:B------:R-:W-:Y:S01]  /*0310*/  IMAD.WIDE R12, R13, 0x4, R44.reuse ;  /* 0x000000040d0c7825 */ /* 0x100fe200078e022c */
[----:B------:R1:W2:Y:S03]  /*0320*/  @P1 LDG.E.EL R75, desc[UR6][R14.64] ;  /* 0x000000060e4b1981 */ /* 0x0002a6000c2e1900 */
[--C-:B------:R-:W-:Y:S01]  /*0330*/  IMAD.WIDE R16, R17, 0x4, R44.reuse ;  /* 0x0000000411107825 */ /* 0x100fe200078e022c */
[----:B------:R3:W2:Y:S03]  /*0340*/  @P1 LDG.E.EL R76, desc[UR6][R12.64] ;  /* 0x000000060c4c1981 */ /* 0x0006a6000c2e1900 */
[----:B------:R-:W-:Y:S01]  /*0350*/  IMAD.WIDE R18, R19, 0x4, R44 ;  /* 0x0000000413127825 */ /* 0x000fe200078e022c */
[----:B------:R4:W5:Y:S03]  /*0360*/  @P1 LDG.E.EL R72, desc[UR6][R16.64] ;  /* 0x0000000610481981 */ /* 0x000966000c2e1900 */
[C---:B------:R-:W-:Y:S01]  /*0370*/  VIADD R57, R79.reuse, 0x1e ;  /* 0x0000001e4f397836 */ /* 0x040fe20000000000 */
[----:B------:R3:W2:Y:S01]  /*0380*/  @P1 LDG.E.EL R65, desc[UR6][R18.64] ;  /* 0x0000000612411981 */ /* 0x0006a2000c2e1900 */
[----:B------:R-:W-:-:S02]  /*0390*/  VIADD R11, R79, 0x10 ;  /* 0x000000104f0b7836 */ /* 0x000fc40000000000 */
[C---:B------:R-:W-:Y:S02]  /*03a0*/  VIADD R9, R79.reuse, 0x11 ;  /* 0x000000114f097836 */ /* 0x040fe40000000000 */
[C---:B------:R-:W-:Y:S02]  /*03b0*/  VIADD R77, R79.reuse, 0x1f ;  /* 0x0000001f4f4d7836 */ /* 0x040fe40000000000 */
[----:B------:R-:W-:Y:S02]  /*03c0*/  VIADD R5, R79, 0x20 ;  /* 0x000000204f057836 */ /* 0x000fe40000000000 */
[C---:B-1----:R-:W-:Y:S02]  /*03d0*/  IMAD R15, R78.reuse, 0xe1, R57 ;  /* 0x000000e14e0f7824 */ /* 0x042fe400078e0239 */
[C---:B------:R-:W-:Y:S02]  /*03e0*/  IMAD R21, R78.reuse, 0xe1, R11 ;  /* 0x000000e14e157824 */ /* 0x040fe400078e020b */
[----:B---3--:R-:W-:-:S02]  /*03f0*/  IMAD R13, R78, 0xe1, R9 ;  /* 0x000000e14e0d7824 */ /* 0x008fc400078e0209 */
[C---:B----4-:R-:W-:Y:S02]  /*0400*/  IMAD R17, R78.reuse, 0xe1, R77 ;  /* 0x000000e14e117824 */ /* 0x050fe400078e024d */
[C---:B0-----:R-:W-:Y:S02]  /*0410*/  IMAD R19, R78.reuse, 0xe1, R5 ;  /* 0x000000e14e137824 */ /* 0x041fe400078e0205 */
[----:B------:R-:W-:Y:S02]  /*0420*/  IMAD R78, R78, 0xe1, RZ ;  /* 0x000000e14e4e7824 */ /* 0x000fe400078e02ff */
[----:B------:R-:W-:-:S04]  /*0430*/  IMAD.WIDE R14, R15, 0x4, R44 ;  /* 0x000000040f0e7825 */ /* 0x000fc800078e022c */
[--C-:B------:R-:W-:Y:S01]  /*0440*/  IMAD.WIDE R20, R21, 0x4, R44.reuse ;  /* 0x0000000415147825 */ /* 0x100fe200078e022c */
[----:B------:R0:W3:Y:S03]  /*0450*/  @P1 LDG.E.EL R40, desc[UR6][R14.64] ;  /* 0x000000060e281981 */ /* 0x0000e6000c2e1900 */
[C---:B------:R-:W-:Y:S01]  /*0460*/  VIADD R56, R78.reuse, 0x708 ;  /* 0x000007084e387836 */ /* 0x040fe20000000000 */
[----:B------:R1:W4:Y:S01]  /*0470*/  @P1 LDG.E.EL R62, desc[UR6][R20.64] ;  /* 0x00000006143e1981 */ /* 0x000322000c2e1900 */
[----:B------:R-:W-:Y:S02]  /*0480*/  VIADD R80, R78, 0xa8c ;  /* 0x00000a8c4e507836 */ /* 0x000fe40000000000 */
[----:B------:R-:W-:-:S04]  /*0490*/  IMAD.WIDE R16, R17, 0x4, R44 ;  /* 0x0000000411107825 */ /* 0x000fc800078e022c */
[----:B------:R-:W-:Y:S01]  /*04a0*/  IMAD.WIDE R12, R13, 0x4, R44 ;  /* 0x000000040d0c7825 */ /* 0x000fe200078e022c */
[----:B------:R1:W2:Y:S03]  /*04b0*/  @P1 LDG.E.EL R31, desc[UR6][R16.64] ;  /* 0x00000006101f1981 */ /* 0x0002a6000c2e1900 */
[C---:B0-----:R-:W-:Y:S01]  /*04c0*/  IMAD.IADD R15, R79.reuse, 0x1, R56 ;  /* 0x000000014f0f7824 */ /* 0x041fe200078e0238 */
[----:B------:R0:W2:Y:S01]  /*04d0*/  @P1 LDG.E.EL R41, desc[UR6][R12.64] ;  /* 0x000000060c291981 */ /* 0x0000a2000c2e1900 */
[----:B-1----:R-:W-:Y:S02]  /*04e0*/  IMAD.IADD R21, R79, 0x1, R80 ;  /* 0x000000014f157824 */ /* 0x002fe400078e0250 */
[----:B------:R-:W-:Y:S02]  /*04f0*/  VIADD R22, R78, 0x384 ;  /* 0x000003844e167836 */ /* 0x000fe40000000000 */
[----:B------:R-:W-:-:S04]  /*0500*/  IMAD.WIDE R14, R15, 0x4, R44 ;  /* 0x000000040f0e7825 */ /* 0x000fc800078e022c */
[----:B------:R-:W-:Y:S01]  /*0510*/  IMAD.WIDE R16, R21, 0x4, R44 ;  /* 0x0000000415107825 */ /* 0x000fe200078e022c */
[----:B------:R1:W2:Y:S03]  /*0520*/  @P5 LDG.E.EL R73, desc[UR6][R14.64] ;  /* 0x000000060e495981 */ /* 0x0002a6000c2e1900 */
[----:B------:R-:W-:Y:S01]  /*0530*/  IMAD.MOV.U32 R6, RZ, RZ, RZ ;  /* 0x000000ffff067224 */ /* 0x000fe200078e00ff */
[----:B------:R-:W-:Y:S01]  /*0540*/  LOP3.LUT R27, R2, 0x1c, R27, 0xfe, !PT ;  /* 0x0000001c021b7812 */ /* 0x000fe200078efe1b */
[----:B0-----:R-:W-:Y:S01]  /*0550*/  IMAD.IADD R13, R79, 0x1, R22 ;  /* 0x000000014f0d7824 */ /* 0x001fe200078e0216 */
[----:B------:R-:W2:Y:S01]  /*0560*/  @P4 LDG.E.EL R71, desc[UR6][R16.64] ;  /* 0x0000000610474981 */ /* 0x000ea2000c2e1900 */
[----:B------:R-:W-:Y:S02]  /*0570*/  IMAD.IADD R21, R22, 0x1, R25 ;  /* 0x0000000116157824 */ /* 0x000fe400078e0219 */
[----:B------:R-:W-:-:S04]  /*0580*/  IMAD.WIDE R18, R19, 0x4, R44 ;  /* 0x0000000413127825 */ /* 0x000fc800078e022c */
[--C-:B------:R-:W-:Y:S01]  /*0590*/  IMAD.WIDE R12, R13, 0x4, R44.reuse ;  /* 0x000000040d0c7825 */ /* 0x100fe200078e022c */
[----:B------:R0:W2:Y:S03]  /*05a0*/  @P1 LDG.E.EL R6, desc[UR6][R18.64] ;  /* 0x0000000612061981 */ /* 0x0000a6000c2e1900 */
[----:B-1----:R-:W-:Y:S01]  /*05b0*/  IMAD.WIDE R14, R21, 0x4, R44 ;  /* 0x00000004150e7825 */ /* 0x002fe200078e022c */
[----:B------:R-:W-:Y:S01]  /*05c0*/  ISETP.LT.AND P1, PT, R4, 0x100, !P0 ;  /* 0x000001000400780c */ /* 0x000fe20004721270 */
[----:B------:R1:W2:Y:S02]  /*05d0*/  @P6 LDG.E.EL R74, desc[UR6][R12.64] ;  /* 0x000000060c4a6981 */ /* 0x0002a4000c2e1900 */
[----:B------:R-:W-:Y:S01]  /*05e0*/  VIADD R10, R78, 0xe10 ;  /* 0x00000e104e0a7836 */ /* 0x000fe20000000000 */
[----:B------:R-:W-:Y:S01]  /*05f0*/  ISETP.LT.AND P0, PT, R27, 0x100, !P0 ;  /* 0x000001001b00780c */ /* 0x000fe20004701270 */
[----:B------:R-:W-:Y:S01]  /*0600*/  IMAD.IADD R27, R56, 0x1, R25 ;  /* 0x00000001381b7824 */ /* 0x000fe200078e0219 */
[----:B------:R1:W2:Y:S01]  /*0610*/  @P6 LDG.E.EL R67, desc[UR6][R14.64] ;  /* 0x000000060e436981 */ /* 0x0002a2000c2e1900 */
[----:B0-----:R-:W-:-:S02]  /*0620*/  IMAD.IADD R19, R79, 0x1, R10 ;  /* 0x000000014f137824 */ /* 0x001fc400078e020a */
[----:B------:R-:W-:Y:S01]  /*0630*/  IMAD.IADD R29, R80, 0x1, R25 ;  /* 0x00000001501d7824 */ /* 0x000fe200078e0219 */
[----:B------:R-:W-:Y:S01]  /*0640*/  CS2R R68, SRZ ;  /* 0x0000000000447805 */ /* 0x000fe2000001ff00 */
[----:B------:R-:W-:-:S04]  /*0650*/  IMAD.WIDE R16, R27, 0x4, R44 ;  /* 0x000000041b107825 */ /* 0x000fc800078e022c */
[----:B------:R-:W-:Y:S01]  /*0660*/  IMAD.IADD R33, R10, 0x1, R25 ;  /* 0x000000010a217824 */ /* 0x000fe200078e0219 */
[----:B------:R-:W2:Y:S01]  /*0670*/  @P5 LDG.E.EL R70, desc[UR6][R16.64] ;  /* 0x0000000610465981 */ /* 0x000ea2000c2e1900 */
[----:B-1----:R-:W-:-:S04]  /*0680*/  IMAD.WIDE R12, R19, 0x4, R44 ;  /* 0x00000004130c7825 */ /* 0x002fc800078e022c */
[--C-:B------:R-:W-:Y:S01]  /*0690*/  IMAD.WIDE R18, R29, 0x4, R44.reuse ;  /* 0x000000041d127825 */ /* 0x100fe200078e022c */
[----:B------:R0:W2:Y:S03]  /*06a0*/  @P3 LDG.E.EL R69, desc[UR6][R12.64] ;  /* 0x000000060c453981 */ /* 0x0000a6000c2e1900 */
[----:B------:R-:W-:Y:S01]  /*06b0*/  IMAD.WIDE R20, R33, 0x4, R44 ;  /* 0x0000000421147825 */ /* 0x000fe200078e022c */
[----:B------:R1:W2:Y:S03]  /*06c0*/  @P4 LDG.E.EL R68, desc[UR6][R18.64] ;  /* 0x0000000612444981 */ /* 0x0002a6000c2e1900 */
[--C-:B------:R-:W-:Y:S01]  /*06d0*/  IMAD.IADD R27, R22, 0x1, R23.reuse ;  /* 0x00000001161b7824 */ /* 0x100fe200078e0217 */
[----:B------:R1:W2:Y:S01]  /*06e0*/  @P3 LDG.E.EL R66, desc[UR6][R20.64] ;  /* 0x0000000614423981 */ /* 0x0002a2000c2e1900 */
[----:B------:R-:W-:-:S02]  /*06f0*/  IMAD.IADD R15, R56, 0x1, R23 ;  /* 0x00000001380f7824 */ /* 0x000fc400078e0217 */
[----:B0-----:R-:W-:Y:S01]  /*0700*/  IMAD.WIDE R12, R27, 0x4, R44 ;  /* 0x000000041b0c7825 */ /* 0x001fe200078e022c */
[----:B------:R-:W-:-:S03]  /*0710*/  CS2R R60, SRZ ;  /* 0x00000000003c7805 */ /* 0x000fc6000001ff00 */
[----:B------:R-:W-:Y:S01]  /*0720*/  IMAD.IADD R29, R80, 0x1, R23 ;  /* 0x00000001501d7824 */ /* 0x000fe200078e0217 */
[----:B------:R-:W2:Y:S01]  /*0730*/  @P6 LDG.E.EL R64, desc[UR6][R12.64] ;  /* 0x000000060c406981 */ /* 0x000ea2000c2e1900 */
[----:B------:R-:W-:Y:S01]  /*0740*/  IMAD.WIDE R14, R15, 0x4, R44 ;  /* 0x000000040f0e7825 */ /* 0x000fe200078e022c */
[----:B------:R-:W-:-:S03]  /*0750*/  CS2R R58, SRZ ;  /* 0x00000000003a7805 */ /* 0x000fc6000001ff00 */
[----:B------:R-:W-:Y:S01]  /*0760*/  IMAD.IADD R33, R10, 0x1, R23 ;  /* 0x000000010a217824 */ /* 0x000fe200078e0217 */
[----:B------:R0:W2:Y:S01]  /*0770*/  @P5 LDG.E.EL R63, desc[UR6][R14.64] ;  /* 0x000000060e3f5981 */ /* 0x0000a2000c2e1900 */
[----:B------:R-:W-:-:S04]  /*0780*/  IMAD.WIDE R16, R29, 0x4, R44 ;  /* 0x000000041d107825 */ /* 0x000fc800078e022c */
[----:B-1----:R-:W-:Y:S01]  /*0790*/  IMAD.WIDE R18, R33, 0x4, R44 ;  /* 0x0000000421127825 */ /* 0x002fe200078e022c */
[----:B------:R1:W2:Y:S03]  /*07a0*/  @P4 LDG.E.EL R61, desc[UR6][R16.64] ;  /* 0x00000006103d4981 */ /* 0x0002a6000c2e1900 */
[----:B------:R-:W-:Y:S01]  /*07b0*/  IMAD.IADD R35, R22, 0x1, R7 ;  /* 0x0000000116237824 */ /* 0x000fe200078e0207 */
[----:B------:R1:W2:Y:S01]  /*07c0*/  @P3 LDG.E.EL R59, desc[UR6][R18.64] ;  /* 0x00000006123b3981 */ /* 0x0002a2000c2e1900 */
[C---:B------:R-:W-:Y:S01]  /*07d0*/  VIADD R4, R78.reuse, 0x1518 ;  /* 0x000015184e047836 */ /* 0x040fe20000000000 */
[----:B------:R-:W-:Y:S01]  /*07e0*/  CS2R R42, SRZ ;  /* 0x00000000002a7805 */ /* 0x000fe2000001ff00 */
[----:B------:R-:W-:Y:S02]  /*07f0*/  VIADD R8, R78, 0x1194 ;  /* 0x000011944e087836 */ /* 0x000fe40000000000 */
[----:B------:R-:W-:-:S04]  /*0800*/  IMAD.WIDE R20, R35, 0x4, R44 ;  /* 0x0000000423147825 */ /* 0x000fc800078e022c */
[C---:B0-----:R-:W-:Y:S02]  /*0810*/  IMAD.IADD R15, R79.reuse, 0x1, R4 ;  /* 0x000000014f0f7824 */ /* 0x041fe400078e0204 */
[--C-:B------:R-:W-:Y:S01]  /*0820*/  IMAD.IADD R27, R80, 0x1, R7.reuse ;  /* 0x00000001501b7824 */ /* 0x100fe200078e0207 */
[----:B------:R-:W-:Y:S01]  /*0830*/  CS2R R32, SRZ ;  /* 0x0000000000207805 */ /* 0x000fe2000001ff00 */
[----:B------:R-:W-:Y:S01]  /*0840*/  IMAD.IADD R13, R79, 0x1, R8 ;  /* 0x000000014f0d7824 */ /* 0x000fe200078e0208 */
[----:B------:R0:W2:Y:S01]  /*0850*/  @P6 LDG.E.EL R43, desc[UR6][R20.64] ;  /* 0x00000006142b6981 */ /* 0x0000a2000c2e1900 */
[----:B-1----:R-:W-:Y:S02]  /*0860*/  IMAD.IADD R17, R56, 0x1, R7 ;  /* 0x0000000138117824 */ /* 0x002fe400078e0207 */
[----:B------:R-:W-:Y:S01]  /*0870*/  IMAD.WIDE R18, R15, 0x4, R44 ;  /* 0x000000040f127825 */ /* 0x000fe200078e022c */
[----:B------:R-:W-:-:S03]  /*0880*/  CS2R R34, SRZ ;  /* 0x0000000000227805 */ /* 0x000fc6000001ff00 */
[--C-:B------:R-:W-:Y:S01]  /*0890*/  IMAD.WIDE R14, R27, 0x4, R44.reuse ;  /* 0x000000041b0e7825 */ /* 0x100fe200078e022c */
[----:B------:R-:W-:Y:S01]  /*08a0*/  CS2R R54, SRZ ;  /* 0x0000000000367805 */ /* 0x000fe2000001ff00 */
[----:B------:R-:W2:Y:S02]  /*08b0*/  @P1 LDG.E.EL R60, desc[UR6][R18.64] ;  /* 0x00000006123c1981 */ /* 0x000ea4000c2e1900 */
[--C-:B0-----:R-:W-:Y:S02]  /*08c0*/  IMAD.WIDE R20, R13, 0x4, R44.reuse ;  /* 0x000000040d147825 */ /* 0x101fe400078e022c */
[----:B------:R-:W2:Y:S02]  /*08d0*/  @P4 LDG.E.EL R32, desc[UR6][R14.64] ;  /* 0x000000060e204981 */ /* 0x000ea4000c2e1900 */
[----:B------:R-:W-:Y:S02]  /*08e0*/  IMAD.WIDE R12, R17, 0x4, R44 ;  /* 0x00000004110c7825 */ /* 0x000fe400078e022c */
[----:B------:R0:W2:Y:S02]  /*08f0*/  @P2 LDG.E.EL R55, desc[UR6][R20.64] ;  /* 0x0000000614372981 */ /* 0x0000a4000c2e1900 */
[----:B------:R-:W-:-:S02]  /*0900*/  IMAD.IADD R29, R10, 0x1, R7 ;  /* 0x000000010a1d7824 */ /* 0x000fc400078e0207 */
[----:B------:R-:W-:Y:S01]  /*0910*/  IMAD.MOV.U32 R28, RZ, RZ, RZ ;  /* 0x000000ffff1c7224 */ /* 0x000fe200078e00ff */
[----:B------:R-:W2:Y:S01]  /*0920*/  @P5 LDG.E.EL R34, desc[UR6][R12.64] ;  /* 0x000000060c225981 */ /* 0x000ea2000c2e1900 */
[----:B------:R-:W-:-:S04]  /*0930*/  IMAD.WIDE R16, R29, 0x4, R44 ;  /* 0x000000041d107825 */ /* 0x000fc800078e022c */
[--C-:B0-----:R-:W-:Y:S01]  /*0940*/  IMAD.IADD R21, R8, 0x1, R25.reuse ;  /* 0x0000000108157824 */ /* 0x101fe200078e0219 */
[----:B------:R0:W2:Y:S01]  /*0950*/  @P3 LDG.E.EL R28, desc[UR6][R16.64] ;  /* 0x00000006101c3981 */ /* 0x0000a2000c2e1900 */
[----:B------:R-:W-:Y:S02]  /*0960*/  IMAD.IADD R19, R4, 0x1, R25 ;  /* 0x0000000104137824 */ /* 0x000fe400078e0219 */
[----:B------:R-:W-:Y:S01]  /*0970*/  VIADD R78, R78, 0x189c ;  /* 0x0000189c4e4e7836 */ /* 0x000fe20000000000 */
[----:B------:R-:W-:Y:S01]  /*0980*/  CS2R R38, SRZ ;  /* 0x0000000000267805 */ /* 0x000fe2000001ff00 */
[----:B------:R-:W-:-:S04]  /*0990*/  IMAD.WIDE R14, R19, 0x4, R44 ;  /* 0x00000004130e7825 */ /* 0x000fc800078e022c */
[----:B0-----:R-:W-:Y:S01]  /*09a0*/  IMAD.WIDE R16, R21, 0x4, R44 ;  /* 0x0000000415107825 */ /* 0x001fe200078e022c */
[----:B------:R-:W2:Y:S03]  /*09b0*/  @P1 LDG.E.EL R39, desc[UR6][R14.64] ;  /* 0x000000060e271981 */ /* 0x000ea6000c2e1900 */
[----:B------:R-:W-:Y:S01]  /*09c0*/  IMAD.IADD R13, R79, 0x1, R78 ;  /* 0x000000014f0d7824 */ /* 0x000fe200078e024e */
[----:B------:R0:W2:Y:S01]  /*09d0*/  @P2 LDG.E.EL R54, desc[UR6][R16.64] ;  /* 0x0000000610362981 */ /* 0x0000a2000c2e1900 */
[----:B------:R-:W-:Y:S02]  /*09e0*/  IMAD.IADD R29, R22, 0x1, R11 ;  /* 0x00000001161d7824 */ /* 0x000fe400078e020b */
[----:B------:R-:W-:Y:S02]  /*09f0*/  IMAD.IADD R27, R78, 0x1, R25 ;  /* 0x000000014e1b7824 */ /* 0x000fe400078e0219 */
[----:B------:R-:W-:Y:S01]  /*0a00*/  IMAD.WIDE R24, R13, 0x4, R44 ;  /* 0x000000040d187825 */ /* 0x000fe200078e022c */
[----:B------:R-:W-:-:S03]  /*0a10*/  CS2R R36, SRZ ;  /* 0x0000000000247805 */ /* 0x000fc6000001ff00 */
[--C-:B------:R-:W-:Y:S01]  /*0a20*/  IMAD.WIDE R12, R29, 0x4, R44.reuse ;  /* 0x000000041d0c7825 */ /* 0x100fe200078e022c */
[----:B------:R-:W2:Y:S03]  /*0a30*/  @P0 LDG.E.EL R58, desc[UR6][R24.64] ;  /* 0x00000006183a0981 */ /* 0x000ea6000c2e1900 */
[----:B------:R-:W-:Y:S01]  /*0a40*/  IMAD.WIDE R20, R27, 0x4, R44 ;  /* 0x000000041b147825 */ /* 0x000fe200078e022c */
[----:B------:R1:W2:Y:S03]  /*0a50*/  @P6 LDG.E.EL R42, desc[UR6][R12.64] ;  /* 0x000000060c2a6981 */ /* 0x0002a6000c2e1900 */
[--C-:B------:R-:W-:Y:S01]  /*0a60*/  IMAD.IADD R19, R8, 0x1, R23.reuse ;  /* 0x0000000108137824 */ /* 0x100fe200078e0217 */
[----:B------:R1:W2:Y:S01]  /*0a70*/  @P0 LDG.E.EL R37, desc[UR6][R20.64] ;  /* 0x0000000614250981 */ /* 0x0002a2000c2e1900 */
[----:B------:R-:W-:-:S02]  /*0a80*/  IMAD.IADD R27, R4, 0x1, R23 ;  /* 0x00000001041b7824 */ /* 0x000fc400078e0217 */
[----:B------:R-:W-:-:S04]  /*0a90*/  IMAD.WIDE R18, R19, 0x4, R44 ;  /* 0x0000000413127825 */ /* 0x000fc800078e022c */
[----:B------:R-:W-:Y:S01]  /*0aa0*/  IMAD.IADD R29, R22, 0x1, R9 ;  /* 0x00000001161d7824 */ /* 0x000fe200078e0209 */
[----:B------:R1:W3:Y:S01]  /*0ab0*/  @P2 LDG.E.EL R35, desc[UR6][R18.64] ;  /* 0x0000000612232981 */ /* 0x0002e2000c2e1900 */
[----:B0-----:R-:W-:-:S04]  /*0ac0*/  IMAD.WIDE R16, R27, 0x4, R44 ;  /* 0x000000041b107825 */ /* 0x001fc800078e022c */
[----:B-1----:R-:W-:Y:S01]  /*0ad0*/  IMAD.IADD R13, R78, 0x1, R23 ;  /* 0x000000014e0d7824 */ /* 0x002fe200078e0217 */
[----:B------:R0:W3:Y:S01]  /*0ae0*/  @P1 LDG.E.EL R38, desc[UR6][R16.64] ;  /* 0x0000000610261981 */ /* 0x0000e2000c2e1900 */
[----:B------:R-:W-:-:S04]  /*0af0*/  IMAD.WIDE R14, R29, 0x4, R44 ;  /* 0x000000041d0e7825 */ /* 0x000fc800078e022c */
[----:B------:R-:W-:Y:S01]  /*0b00*/  IMAD.WIDE R12, R13, 0x4, R44 ;  /* 0x000000040d0c7825 */ /* 0x000fe200078e022c */
[----:B------:R-:W3:Y:S04]  /*0b10*/  @P6 LDG.E.EL R33, desc[UR6][R14.64] ;  /* 0x000000060e216981 */ /* 0x000ee8000c2e1900 */
[----:B------:R1:W3:Y:S01]  /*0b20*/  @P0 LDG.E.EL R36, desc[UR6][R12.64] ;  /* 0x000000060c240981 */ /* 0x0002e2000c2e1900 */
[--C-:B------:R-:W-:Y:S02]  /*0b30*/  IMAD.IADD R21, R8, 0x1, R7.reuse ;  /* 0x0000000108157824 */ /* 0x100fe400078e0207 */
[----:B------:R-:W-:Y:S01]  /*0b40*/  IMAD.IADD R23, R4, 0x1, R7 ;  /* 0x0000000104177824 */ /* 0x000fe200078e0207 */
[----:B------:R-:W-:Y:S01]  /*0b50*/  CS2R R26, SRZ ;  /* 0x00000000001a7805 */ /* 0x000fe2000001ff00 */
[----:B------:R-:W-:-:S02]  /*0b60*/  IMAD.MOV.U32 R29, RZ, RZ, RZ ;  /* 0x000000ffff1d7224 */ /* 0x000fc400078e00ff */
[----:B------:R-:W-:-:S04]  /*0b70*/  IMAD.WIDE R20, R21, 0x4, R44 ;  /* 0x0000000415147825 */ /* 0x000fc800078e022c */
[----:B------:R-:W-:Y:S01]  /*0b80*/  IMAD.WIDE R18, R23, 0x4, R44 ;  /* 0x0000000417127825 */ /* 0x000fe200078e022c */
[----:B------:R-:W3:Y:S03]  /*0b90*/  @P2 LDG.E.EL R26, desc[UR6][R20.64] ;  /* 0x00000006141a2981 */ /* 0x000ee6000c2e1900 */
[----:B0-----:R-:W-:Y:S01]  /*0ba0*/  IMAD.IADD R17, R78, 0x1, R7 ;  /* 0x000000014e117824 */ /* 0x001fe200078e0207 */
[----:B------:R-:W3:Y:S01]  /*0bb0*/  @P1 LDG.E.EL R29, desc[UR6][R18.64] ;  /* 0x00000006121d1981 */ /* 0x000ee2000c2e1900 */
[----:B------:R-:W-:Y:S02]  /*0bc0*/  IMAD.IADD R7, R22, 0x1, R57 ;  /* 0x0000000116077824 */ /* 0x000fe400078e0239 */
[----:B------:R-:W-:-:S04]  /*0bd0*/  IMAD.WIDE R16, R17, 0x4, R44 ;  /* 0x0000000411107825 */ /* 0x000fc800078e022c */
[----:B-1----:R-:W-:Y:S01]  /*0be0*/  IMAD.WIDE R12, R7, 0x4, R44 ;  /* 0x00000004070c7825 */ /* 0x002fe200078e022c */
[----:B------:R-:W3:Y:S03]  /*0bf0*/  @P0 LDG.E.EL R27, desc[UR6][R16.64] ;  /* 0x00000006101b0981 */ /* 0x000ee6000c2e1900 */
[--C-:B------:R-:W-:Y:S01]  /*0c00*/  IMAD.IADD R15, R56, 0x1, R11.reuse ;  /* 0x00000001380f7824 */ /* 0x100fe200078e020b */
[----:B------:R-:W3:Y:S01]  /*0c10*/  @P6 LDG.E.EL R30, desc[UR6][R12.64] ;  /* 0x000000060c1e6981 */ /* 0x000ee2000c2e1900 */
[----:B------:R-:W-:Y:S01]  /*0c20*/  CS2R R24, SRZ ;  /* 0x0000000000187805 */ /* 0x000fe2000001ff00 */
[----:B------:R-:W-:Y:S02]  /*0c30*/  IMAD.IADD R51, R80, 0x1, R11 ;  /* 0x0000000150337824 */ /* 0x000fe400078e020b */
[----:B------:R-:W-:-:S04]  /*0c40*/  IMAD.WIDE R14, R15, 0x4, R44 ;  /* 0x000000040f0e7825 */ /* 0x000fc800078e022c */
[----:B------:R-:W-:Y:S01]  /*0c50*/  IMAD.MOV.U32 R23, RZ, RZ, RZ ;  /* 0x000000ffff177224 */ /* 0x000fe200078e00ff */
[----:B------:R0:W3:Y:S01]  /*0c60*/  @P5 LDG.E.EL R25, desc[UR6][R14.64] ;  /* 0x000000060e195981 */ /* 0x0000e2000c2e1900 */
[----:B------:R-:W-:Y:S02]  /*0c70*/  IMAD.IADD R53, R22, 0x1, R77 ;  /* 0x0000000116357824 */ /* 0x000fe400078e024d */
[----:B------:R-:W-:-:S04]  /*0c80*/  IMAD.WIDE R50, R51, 0x4, R44 ;  /* 0x0000000433327825 */ /* 0x000fc800078e022c */
[----:B------:R-:W-:Y:S01]  /*0c90*/  IMAD.MOV.U32 R7, RZ, RZ, RZ ;  /* 0x000000ffff077224 */ /* 0x000fe200078e00ff */
[----:B------:R1:W3:Y:S01]  /*0ca0*/  @P4 LDG.E.EL R23, desc[UR6][R50.64] ;  /* 0x0000000632174981 */ /* 0x0002e2000c2e1900 */
[----:B0-----:R-:W-:Y:S01]  /*0cb0*/  IMAD.WIDE R14, R53, 0x4, R44 ;  /* 0x00000004350e7825 */ /* 0x001fe200078e022c */
[----:B------:R-:W-:-:S03]  /*0cc0*/  CS2R R18, SRZ ;  /* 0x0000000000127805 */ /* 0x000fc6000001ff00 */
[--C-:B------:R-:W-:Y:S01]  /*0cd0*/  IMAD.IADD R47, R8, 0x1, R11.reuse ;  /* 0x00000001082f7824 */ /* 0x100fe200078e020b */
[----:B------:R-:W3:Y:S01]  /*0ce0*/  @P6 LDG.E.EL R7, desc[UR6][R14.64] ;  /* 0x000000060e076981 */ /* 0x000ee2000c2e1900 */
[----:B------:R-:W-:Y:S02]  /*0cf0*/  IMAD.IADD R49, R10, 0x1, R11 ;  /* 0x000000010a317824 */ /* 0x000fe400078e020b */
[----:B------:R-:W-:Y:S01]  /*0d00*/  IMAD.WIDE R46, R47, 0x4, R44 ;  /* 0x000000042f2e7825 */ /* 0x000fe200078e022c */
[----:B------:R-:W-:-:S03]  /*0d10*/  CS2R R20, SRZ ;  /* 0x0000000000147805 */ /* 0x000fc6000001ff00 */
[--C-:B------:R-:W-:Y:S01]  /*0d20*/  IMAD.IADD R53, R4, 0x1, R11.reuse ;  /* 0x0000000104357824 */ /* 0x100fe200078e020b */
[----:B------:R-:W3:Y:S01]  /*0d30*/  @P2 LDG.E.EL R19, desc[UR6][R46.64] ;  /* 0x000000062e132981 */ /* 0x000ee2000c2e1900 */
[----:B------:R-:W-:Y:S02]  /*0d40*/  IMAD.IADD R11, R78, 0x1, R11 ;  /* 0x000000014e0b7824 */ /* 0x000fe400078e020b */
[----:B------:R-:W-:-:S04]  /*0d50*/  IMAD.WIDE R48, R49, 0x4, R44 ;  /* 0x0000000431307825 */ /* 0x000fc800078e022c */
[----:B------:R-:W-:Y:S01]  /*0d60*/  IMAD.MOV.U32 R16, RZ, RZ, RZ ;  /* 0x000000ffff107224 */ /* 0x000fe200078e00ff */
[----:B------:R0:W3:Y:S01]  /*0d70*/  @P3 LDG.E.EL R21, desc[UR6][R48.64] ;  /* 0x0000000630153981 */ /* 0x0000e2000c2e1900 */
[----:B-1----:R-:W-:-:S04]  /*0d80*/  IMAD.WIDE R50, R11, 0x4, R44 ;  /* 0x000000040b327825 */ /* 0x002fc800078e022c */
[----:B------:R-:W-:Y:S01]  /*0d90*/  IMAD.WIDE R52, R53, 0x4, R44 ;  /* 0x0000000435347825 */ /* 0x000fe200078e022c */
[----:B------:R-:W3:Y:S03]  /*0da0*/  @P0 LDG.E.EL R16, desc[UR6][R50.64] ;  /* 0x0000000632100981 */ /* 0x000ee6000c2e1900 */
[----:B------:R-:W-:Y:S01]  /*0db0*/  IMAD.IADD R13, R56, 0x1, R9 ;  /* 0x00000001380d7824 */ /* 0x000fe200078e0209 */
[----:B------:R1:W3:Y:S01]  /*0dc0*/  @P1 LDG.E.EL R24, desc[UR6][R52.64] ;  /* 0x0000000634181981 */ /* 0x0002e2000c2e1900 */
[----:B------:R-:W-:Y:S02]  /*0dd0*/  IMAD.IADD R17, R22, 0x1, R5 ;  /* 0x0000000116117824 */ /* 0x000fe400078e0205 */
[----:B------:R-:W-:Y:S02]  /*0de0*/  IMAD.MOV.U32 R22, RZ, RZ, RZ ;  /* 0x000000ffff167224 */ /* 0x000fe400078e00ff */
[----:B0-----:R-:W-:-:S04]  /*0df0*/  IMAD.WIDE R48, R13, 0x4, R44 ;  /* 0x000000040d307825 */ /* 0x001fc800078e022c */
[----:B------:R-:W-:Y:S01]  /*0e00*/  IMAD.MOV.U32 R12, RZ, RZ, RZ ;  /* 0x000000ffff0c7224 */ /* 0x000fe200078e00ff */
[----:B------:R-:W3:Y:S01]  /*0e10*/  @P5 LDG.E.EL R22, desc[UR6][R48.64] ;  /* 0x0000000630165981 */ /* 0x000ee2000c2e1900 */
[----:B------:R-:W-:Y:S02]  /*0e20*/  IMAD.IADD R11, R80, 0x1, R9 ;  /* 0x00000001500b7824 */ /* 0x000fe400078e0209 */
[----:B------:R-:W-:-:S04]  /*0e30*/  IMAD.WIDE R46, R17, 0x4, R44 ;  /* 0x00000004112e7825 */ /* 0x000fc800078e022c */
[----:B------:R-:W-:Y:S01]  /*0e40*/  IMAD.IADD R15, R10, 0x1, R9 ;  /* 0x000000010a0f7824 */ /* 0x000fe200078e0209 */
[----:B------:R0:W3:Y:S01]  /*0e50*/  @P6 LDG.E.EL R12, desc[UR6][R46.64] ;  /* 0x000000062e0c6981 */ /* 0x0000e2000c2e1900 */
[----:B-1----:R-:W-:-:S05]  /*0e60*/  IMAD.WIDE R52, R11, 0x4, R44 ;  /* 0x000000040b347825 */ /* 0x002fca00078e022c */
[----:B------:R-:W3:Y:S01]  /*0e70*/  @P4 LDG.E.EL R20, desc[UR6][R52.64] ;  /* 0x0000000634144981 */ /* 0x000ee2000c2e1900 */
[----:B0-----:R-:W-:-:S04]  /*0e80*/  IMAD.WIDE R46, R15, 0x4, R44 ;  /* 0x000000040f2e7825 */ /* 0x001fc800078e022c */
[--C-:B------:R-:W-:Y:S01]  /*0e90*/  IMAD.IADD R17, R8, 0x1, R9.reuse ;  /* 0x0000000108117824 */ /* 0x100fe200078e0209 */
[----:B------:R-:W3:Y:S01]  /*0ea0*/  @P3 LDG.E.EL R18, desc[UR6][R46.64] ;  /* 0x000000062e123981 */ /* 0x000ee2000c2e1900 */
[----:B------:R-:W-:Y:S02]  /*0eb0*/  IMAD.IADD R81, R4, 0x1, R9 ;  /* 0x0000000104517824 */ /* 0x000fe400078e0209 */
[----:B------:R-:W-:Y:S02]  /*0ec0*/  IMAD.MOV.U32 R14, RZ, RZ, RZ ;  /* 0x000000ffff0e7224 */ /* 0x000fe400078e00ff */
[----:B------:R-:W-:Y:S02]  /*0ed0*/  IMAD.MOV.U32 R13, RZ, RZ, RZ ;  /* 0x000000ffff0d7224 */ /* 0x000fe400078e00ff */
[----:B------:R-:W-:-:S04]  /*0ee0*/  IMAD.WIDE R48, R17, 0x4, R44 ;  /* 0x0000000411307825 */ /* 0x000fc800078e022c */
[----:B------:R-:W-:Y:S01]  /*0ef0*/  IMAD.WIDE R50, R81, 0x4, R44 ;  /* 0x0000000451327825 */ /* 0x000fe200078e022c */
[----:B------:R0:W3:Y:S03]  /*0f00*/  @P2 LDG.E.EL R14, desc[UR6][R48.64] ;  /* 0x00000006300e2981 */ /* 0x0000e6000c2e1900 */
[--C-:B------:R-:W-:Y:S01]  /*0f10*/  IMAD.IADD R83, R56, 0x1, R57.reuse ;  /* 0x0000000138537824 */ /* 0x100fe200078e0239 */
[----:B------:R1:W3:Y:S01]  /*0f20*/  @P1 LDG.E.EL R13, desc[UR6][R50.64] ;  /* 0x00000006320d1981 */ /* 0x0002e2000c2e1900 */
[----:B------:R-:W-:Y:S02]  /*0f30*/  IMAD.IADD R85, R80, 0x1, R57 ;  /* 0x0000000150557824 */ /* 0x000fe400078e0239 */
[----:B------:R-:W-:Y:S02]  /*0f40*/  IMAD.MOV.U32 R15, RZ, RZ, RZ ;  /* 0x000000ffff0f7224 */ /* 0x000fe400078e00ff */
[----:B------:R-:W-:-:S02]  /*0f50*/  IMAD.MOV.U32 R17, RZ, RZ, RZ ;  /* 0x000000ffff117224 */ /* 0x000fc400078e00ff */
[----:B0-----:R-:W-:-:S04]  /*0f60*/  IMAD.WIDE R48, R83, 0x4, R44 ;  /* 0x0000000453307825 */ /* 0x001fc800078e022c */
[----:B-1----:R-:W-:Y:S01]  /*0f70*/  IMAD.WIDE R50, R85, 0x4, R44 ;  /* 0x0000000455327825 */ /* 0x002fe200078e022c */
[----:B------:R0:W3:Y:S03]  /*0f80*/  @P5 LDG.E.EL R15, desc[UR6][R48.64] ;  /* 0x00000006300f5981 */ /* 0x0000e6000c2e1900 */
[----:B------:R-:W-:Y:S01]  /*0f90*/  IMAD.IADD R87, R10, 0x1, R57 ;  /* 0x000000010a577824 */ /* 0x000fe200078e0239 */
[----:B------:R-:W3:Y:S01]  /*0fa0*/  @P4 LDG.E.EL R17, desc[UR6][R50.64] ;  /* 0x0000000632114981 */ /* 0x000ee2000c2e1900 */
[----:B------:R-:W-:Y:S02]  /*0fb0*/  IMAD.IADD R81, R78, 0x1, R9 ;  /* 0x000000014e517824 */ /* 0x000fe400078e0209 */
[----:B------:R-:W-:Y:S02]  /*0fc0*/  IMAD.MOV.U32 R9, RZ, RZ, RZ ;  /* 0x000000ffff097224 */ /* 0x000fe400078e00ff */
[----:B------:R-:W-:-:S04]  /*0fd0*/  IMAD.WIDE R52, R87, 0x4, R44 ;  /* 0x0000000457347825 */ /* 0x000fc800078e022c */
[----:B------:R-:W-:Y:S01]  /*0fe0*/  IMAD.MOV.U32 R11, RZ, RZ, RZ ;  /* 0x000000ffff0b7224 */ /* 0x000fe200078e00ff */
[----:B------:R-:W3:Y:S01]  /*0ff0*/  @P3 LDG.E.EL R9, desc[UR6][R52.64] ;  /* 0x0000000634093981 */ /* 0x000ee2000c2e1900 */
[----:B------:R-:W-:-:S04]  /*1000*/  IMAD.WIDE R46, R81, 0x4, R44 ;  /* 0x00000004512e7825 */ /* 0x000fc800078e022c */
[--C-:B------:R-:W-:Y:S01]  /*1010*/  IMAD.IADD R85, R56, 0x1, R77.reuse ;  /* 0x0000000138557824 */ /* 0x100fe200078e024d */
[----:B------:R1:W3:Y:S01]  /*1020*/  @P0 LDG.E.EL R11, desc[UR6][R46.64] ;  /* 0x000000062e0b0981 */ /* 0x0002e2000c2e1900 */
[----:B------:R-:W-:Y:S02]  /*1030*/  IMAD.IADD R87, R80, 0x1, R77 ;  /* 0x0000000150577824 */ /* 0x000fe400078e024d */
[----:B------:R-:W-:Y:S02]  /*1040*/  IMAD.MOV.U32 R86, RZ, RZ, RZ ;  /* 0x000000ffff567224 */ /* 0x000fe400078e00ff */
[----:B------:R-:W-:Y:S02]  /*1050*/  IMAD.MOV.U32 R84, RZ, RZ, RZ ;  /* 0x000000ffff547224 */ /* 0x000fe400078e00ff */
[----:B0-----:R-:W-:-:S04]  /*1060*/  IMAD.WIDE R48, R87, 0x4, R44 ;  /* 0x0000000457307825 */ /* 0x001fc800078e022c */
[----:B-1----:R-:W-:Y:S01]  /*1070*/  IMAD.WIDE R46, R85, 0x4, R44 ;  /* 0x00000004552e7825 */ /* 0x002fe200078e022c */
[----:B------:R-:W3:Y:S03]  /*1080*/  @P4 LDG.E.EL R84, desc[UR6][R48.64] ;  /* 0x0000000630544981 */ /* 0x000ee6000c2e1900 */
[----:B------:R-:W-:Y:S01]  /*1090*/  IMAD.IADD R89, R10, 0x1, R77 ;  /* 0x000000010a597824 */ /* 0x000fe200078e024d */
[----:B------:R0:W3:Y:S01]  /*10a0*/  @P5 LDG.E.EL R86, desc[UR6][R46.64] ;  /* 0x000000062e565981 */ /* 0x0000e2000c2e1900 */
[----:B------:R-:W-:Y:S02]  /*10b0*/  IMAD.IADD R83, R8, 0x1, R57 ;  /* 0x0000000108537824 */ /* 0x000fe400078e0239 */
[----:B------:R-:W-:Y:S02]  /*10c0*/  IMAD.MOV.U32 R82, RZ, RZ, RZ ;  /* 0x000000ffff527224 */ /* 0x000fe400078e00ff */
[----:B------:R-:W-:-:S02]  /*10d0*/  IMAD.MOV.U32 R81, RZ, RZ, RZ ;  /* 0x000000ffff517224 */ /* 0x000fc400078e00ff */
[----:B------:R-:W-:-:S04]  /*10e0*/  IMAD.WIDE R50, R89, 0x4, R44 ;  /* 0x0000000459327825 */ /* 0x000fc800078e022c */
[----:B------:R-:W-:Y:S01]  /*10f0*/  IMAD.WIDE R52, R83, 0x4, R44 ;  /* 0x0000000453347825 */ /* 0x000fe200078e022c */
[----:B------:R-:W3:Y:S03]  /*1100*/  @P3 LDG.E.EL R82, desc[UR6][R50.64] ;  /* 0x0000000632523981 */ /* 0x000ee6000c2e1900 */
[--C-:B------:R-:W-:Y:S01]  /*1110*/  IMAD.IADD R85, R4, 0x1, R57.reuse ;  /* 0x0000000104557824 */ /* 0x100fe200078e0239 */
[----:B------:R1:W3:Y:S01]  /*1120*/  @P2 LDG.E.EL R81, desc[UR6][R52.64] ;  /* 0x0000000634512981 */ /* 0x0002e2000c2e1900 */
[----:B------:R-:W-:Y:S02]  /*1130*/  IMAD.IADD R87, R78, 0x1, R57 ;  /* 0x000000014e577824 */ /* 0x000fe400078e0239 */
[----:B------:R-:W-:Y:S02]  /*1140*/  IMAD.MOV.U32 R90, RZ, RZ, RZ ;  /* 0x000000ffff5a7224 */ /* 0x000fe400078e00ff */
[----:B------:R-:W-:-:S02]  /*1150*/  IMAD.MOV.U32 R88, RZ, RZ, RZ ;  /* 0x000000ffff587224 */ /* 0x000fc400078e00ff */
[----:B0-----:R-:W-:-:S04]  /*1160*/  IMAD.WIDE R46, R85, 0x4, R44 ;  /* 0x00000004552e7825 */ /* 0x001fc800078e022c */
[----:B------:R-:W-:Y:S01]  /*1170*/  IMAD.WIDE R48, R87, 0x4, R44 ;  /* 0x0000000457307825 */ /* 0x000fe200078e022c */
[----:B------:R-:W3:Y:S03]  /*1180*/  @P1 LDG.E.EL R90, desc[UR6][R46.64] ;  /* 0x000000062e5a1981 */ /* 0x000ee6000c2e1900 */
[----:B------:R-:W-:Y:S01]  /*1190*/  IMAD.IADD R89, R56, 0x1, R5 ;  /* 0x0000000138597824 */ /* 0x000fe200078e0205 */
[----:B------:R-:W3:Y:S01]  /*11a0*/  @P0 LDG.E.EL R88, desc[UR6][R48.64] ;  /* 0x0000000630580981 */ /* 0x000ee2000c2e1900 */
[----:B-1----:R-:W-:Y:S02]  /*11b0*/  IMAD.IADD R53, R8, 0x1, R77 ;  /* 0x0000000108357824 */ /* 0x002fe400078e024d */
[----:B------:R-:W-:Y:S02]  /*11c0*/  IMAD.MOV.U32 R83, RZ, RZ, RZ ;  /* 0x000000ffff537224 */ /* 0x000fe400078e00ff */
[----:B------:R-:W-:-:S02]  /*11d0*/  VIADD R87, R79, 0x1f ;  /* 0x0000001f4f577836 */ /* 0x000fc40000000000 */
[----:B------:R-:W-:-:S04]  /*11e0*/  IMAD.WIDE R56, R89, 0x4, R44 ;  /* 0x0000000459387825 */ /* 0x000fc800078e022c */
[----:B------:R-:W-:Y:S01]  /*11f0*/  IMAD.IADD R51, R80, 0x1, R5 ;  /* 0x0000000150337824 */ /* 0x000fe200078e0205 */
[----:B------:R0:W3:Y:S01]  /*1200*/  @P5 LDG.E.EL R83, desc[UR6][R56.64] ;  /* 0x0000000638535981 */ /* 0x0000e2000c2e1900 */
[----:B------:R-:W-:Y:S02]  /*1210*/  IMAD.MOV.U32 R80, RZ, RZ, RZ ;  /* 0x000000ffff507224 */ /* 0x000fe400078e00ff */
[----:B------:R-:W-:-:S04]  /*1220*/  IMAD.WIDE R52, R53, 0x4, R44 ;  /* 0x0000000435347825 */ /* 0x000fc800078e022c */
[----:B------:R-:W-:Y:S01]  /*1230*/  IMAD.IADD R79, R4, 0x1, R77 ;  /* 0x00000001044f7824 */ /* 0x000fe200078e024d */
[----:B------:R-:W3:Y:S01]  /*1240*/  @P2 LDG.E.EL R80, desc[UR6][R52.64] ;  /* 0x0000000634502981 */ /* 0x000ee2000c2e1900 */
[----:B------:R-:W-:Y:S02]  /*1250*/  IMAD.IADD R87, R78, 0x1, R87 ;  /* 0x000000014e577824 */ /* 0x000fe400078e0257 */
[----:B------:R-:W-:Y:S02]  /*1260*/  IMAD.MOV.U32 R77, RZ, RZ, RZ ;  /* 0x000000ffff4d7224 */ /* 0x000fe400078e00ff */
[----:B0-----:R-:W-:Y:S02]  /*1270*/  IMAD.MOV.U32 R57, RZ, RZ, RZ ;  /* 0x000000ffff397224 */ /* 0x001fe400078e00ff */
[----:B------:R-:W-:-:S04]  /*1280*/  IMAD.WIDE R48, R79, 0x4, R44 ;  /* 0x000000044f307825 */ /* 0x000fc800078e022c */
[--C-:B------:R-:W-:Y:S01]  /*1290*/  IMAD.WIDE R46, R87, 0x4, R44.reuse ;  /* 0x00000004572e7825 */ /* 0x100fe200078e022c */
[----:B------:R-:W3:Y:S03]  /*12a0*/  @P1 LDG.E.EL R77, desc[UR6][R48.64] ;  /* 0x00000006304d1981 */ /* 0x000ee6000c2e1900 */
[----:B------:R-:W-:Y:S01]  /*12b0*/  IMAD.MOV.U32 R85, RZ, RZ, RZ ;  /* 0x000000ffff557224 */ /* 0x000fe200078e00ff */
[----:B------:R-:W3:Y:S01]  /*12c0*/  @P0 LDG.E.EL R57, desc[UR6][R46.64] ;  /* 0x000000062e390981 */ /* 0x000ee2000c2e1900 */
[----:B------:R-:W-:-:S04]  /*12d0*/  IMAD.WIDE R50, R51, 0x4, R44 ;  /* 0x0000000433327825 */ /* 0x000fc800078e022c */
[--C-:B------:R-:W-:Y:S01]  /*12e0*/  IMAD.IADD R87, R10, 0x1, R5.reuse ;  /* 0x000000010a577824 */ /* 0x100fe200078e0205 */
[----:B------:R0:W3:Y:S01]  /*12f0*/  @P4 LDG.E.EL R85, desc[UR6][R50.64] ;  /* 0x0000000632554981 */ /* 0x0000e2000c2e1900 */
[----:B------:R-:W-:Y:S02]  /*1300*/  IMAD.MOV.U32 R79, RZ, RZ, RZ ;  /* 0x000000ffff4f7224 */ /* 0x000fe400078e00ff */
[--C-:B------:R-:W-:Y:S02]  /*1310*/  IMAD.IADD R89, R8, 0x1, R5.reuse ;  /* 0x0000000108597824 */ /* 0x100fe400078e0205 */
[--C-:B------:R-:W-:Y:S02]  /*1320*/  IMAD.IADD R91, R4, 0x1, R5.reuse ;  /* 0x00000001045b7824 */ /* 0x100fe400078e0205 */
[----:B------:R-:W-:Y:S02]  /*1330*/  IMAD.IADD R93, R78, 0x1, R5 ;  /* 0x000000014e5d7824 */ /* 0x000fe400078e0205 */
[----:B0-----:R-:W-:-:S04]  /*1340*/  IMAD.WIDE R50, R87, 0x4, R44 ;  /* 0x0000000457327825 */ /* 0x001fc800078e022c */
[----:B------:R-:W-:Y:S01]  /*1350*/  IMAD.MOV.U32 R87, RZ, RZ, RZ ;  /* 0x000000ffff577224 */ /* 0x000fe200078e00ff */
[----:B------:R-:W3:Y:S01]  /*1360*/  @P3 LDG.E.EL R79, desc[UR6][R50.64] ;  /* 0x00000006324f3981 */ /* 0x000ee2000c2e1900 */
[----:B------:R-:W-:Y:S02]  /*1370*/  IMAD.MOV.U32 R8, RZ, RZ, RZ ;  /* 0x000000ffff087224 */ /* 0x000fe400078e00ff */
[----:B------:R-:W-:-:S04]  /*1380*/  IMAD.WIDE R52, R89, 0x4, R44 ;  /* 0x0000000459347825 */ /* 0x000fc800078e022c */
[--C-:B------:R-:W-:Y:S01]  /*1390*/  IMAD.WIDE R4, R91, 0x4, R44.reuse ;  /* 0x000000045b047825 */ /* 0x100fe200078e022c */
[----:B------:R-:W3:Y:S03]  /*13a0*/  @P2 LDG.E.EL R87, desc[UR6][R52.64] ;  /* 0x0000000634572981 */ /* 0x000ee6000c2e1900 */
[----:B------:R-:W-:Y:S01]  /*13b0*/  IMAD.MOV.U32 R10, RZ, RZ, RZ ;  /* 0x000000ffff0a7224 */ /* 0x000fe200078e00ff */
[----:B------:R0:W3:Y:S01]  /*13c0*/  @P1 LDG.E.EL R8, desc[UR6][R4.64] ;  /* 0x0000000604081981 */ /* 0x0000e2000c2e1900 */
[----:B------:R-:W-:-:S05]  /*13d0*/  IMAD.WIDE R44, R93, 0x4, R44 ;  /* 0x000000045d2c7825 */ /* 0x000fca00078e022c */
[----:B------:R-:W3:Y:S01]  /*13e0*/  @P0 LDG.E.EL R10, desc[UR6][R44.64] ;  /* 0x000000062c0a0981 */ /* 0x000ee2000c2e1900 */
[C---:B--2---:R-:W-:Y:S02]  /*13f0*/  FSETP.GT.AND P0, PT, R75.reuse, R76, PT ;  /* 0x0000004c4b00720b */ /* 0x044fe40003f04000 */
[----:B------:R-:W-:-:S11]  /*1400*/  FSETP.NAN.AND P1, PT, R75, R75, PT ;  /* 0x0000004b4b00720b */ /* 0x000fd60003f28000 */
[----:B------:R-:W-:Y:S02]  /*1410*/  @!P0 FSEL R75, R75, R76, P1 ;  /* 0x0000004c4b4b8208 */ /* 0x000fe40000800000 */
[----:B------:R-:W-:Y:S02]  /*1420*/  FSETP.GT.AND P0, PT, R67, R74, PT ;  /* 0x0000004a4300720b */ /* 0x000fe40003f04000 */
[-C--:B-----5:R-:W-:Y:S02]  /*1430*/  FSETP.GEU.AND P5, PT, R75, R72.reuse, PT ;  /* 0x000000484b00720b */ /* 0x0a0fe40003fae000 */
[----:B------:R-:W-:Y:S02]  /*1440*/  FSETP.GT.AND P3, PT, R70, R73, PT ;  /* 0x000000494600720b */ /* 0x000fe40003f64000 */
[----:B------:R-:W-:Y:S02]  /*1450*/  FSETP.NAN.AND P1, PT, R67, R67, PT ;  /* 0x000000434300720b */ /* 0x000fe40003f28000 */
[----:B------:R-:W-:-:S02]  /*1460*/  FSETP.NAN.AND P4, PT, R72, R72, PT ;  /* 0x000000484800720b */ /* 0x000fc40003f88000 */
[----:B------:R-:W-:-:S03]  /*1470*/  FSETP.GT.AND P2, PT, R68, R71, PT ;  /* 0x000000474400720b */ /* 0x000fc60003f44000 */
[----:B------:R-:W-:Y:S02]  /*1480*/  @!P0 FSEL R67, R67, R74, P1 ;  /* 0x0000004a43438208 */ /* 0x000fe40000800000 */
[----:B------:R-:W-:Y:S02]  /*1490*/  @P5 FSEL R72, R72, R75, P4 ;  /* 0x0000004b48485208 */ /* 0x000fe40002000000 */
[----:B------:R-:W-:Y:S02]  /*14a0*/  FSETP.GT.AND P0, PT, R66, R69, PT ;  /* 0x000000454200720b */ /* 0x000fe40003f04000 */
[----:B------:R-:W-:Y:S02]  /*14b0*/  FSETP.NAN.AND P4, PT, R70, R70, PT ;  /* 0x000000464600720b */ /* 0x000fe40003f88000 */
[----:B------:R-:W-:Y:S02]  /*14c0*/  FSETP.GEU.AND P1, PT, R72, R65, PT ;  /* 0x000000414800720b */ /* 0x000fe40003f2e000 */
[----:B------:R-:W-:-:S02]  /*14d0*/  FSETP.NAN.AND P5, PT, R68, R68, PT ;  /* 0x000000444400720b */ /* 0x000fc40003fa8000 */
[----:B------:R-:W-:Y:S02]  /*14e0*/  @!P3 FSEL R70, R70, R73, P4 ;  /* 0x000000494646b208 */ /* 0x000fe40002000000 */
[----:B------:R-:W-:Y:S02]  /*14f0*/  FSETP.NAN.AND P4, PT, R66, R66, PT ;  /* 0x000000424200720b */ /* 0x000fe40003f88000 */
[----:B------:R-:W-:Y:S02]  /*1500*/  FSETP.GEU.AND P3, PT, R67, R64, PT ;  /* 0x000000404300720b */ /* 0x000fe40003f6e000 */
[----:B------:R-:W-:Y:S02]  /*1510*/  @!P2 FSEL R68, R68, R71, P5 ;  /* 0x000000474444a208 */ /* 0x000fe40002800000 */
[----:B------:R-:W-:Y:S02]  /*1520*/  FSETP.GEU.AND P2, PT, R70, R63, PT ;  /* 0x0000003f4600720b */ /* 0x000fe40003f4e000 */
[----:B------:R-:W-:-:S02]  /*1530*/  FSETP.NAN.AND P5, PT, R65, R65, PT ;  /* 0x000000414100720b */ /* 0x000fc40003fa8000 */
[----:B------:R-:W-:Y:S02]  /*1540*/  @!P0 FSEL R66, R66, R69, P4 ;  /* 0x0000004542428208 */ /* 0x000fe40002000000 */
[----:B------:R-:W-:Y:S02]  /*1550*/  FSETP.GEU.AND P0, PT, R68, R61, PT ;  /* 0x0000003d4400720b */ /* 0x000fe40003f0e000 */
[----:B------:R-:W-:Y:S02]  /*1560*/  @P1 FSEL R65, R65, R72, P5 ;  /* 0x0000004841411208 */ /* 0x000fe40002800000 */
[----:B------:R-:W-:Y:S02]  /*1570*/  FSETP.NAN.AND P4, PT, R64, R64, PT ;  /* 0x000000404000720b */ /* 0x000fe40003f88000 */
[----:B------:R-:W-:Y:S02]  /*1580*/  FSETP.GEU.AND P1, PT, R66, R59, PT ;  /* 0x0000003b4200720b */ /* 0x000fe40003f2e000 */
[----:B------:R-:W-:-:S02]  /*1590*/  FSETP.NAN.AND P5, PT, R63, R63, PT ;  /* 0x0000003f3f00720b */ /* 0x000fc40003fa8000 */
[----:B------:R-:W-:Y:S02]  /*15a0*/  @P3 FSEL R64, R64, R67, P4 ;  /* 0x0000004340403208 */ /* 0x000fe40002000000 */
[----:B------:R-:W-:Y:S02]  /*15b0*/  FSETP.NAN.AND P4, PT, R61, R61, PT ;  /* 0x0000003d3d00720b */ /* 0x000fe40003f88000 */
[----:B----4-:R-:W-:Y:S02]  /*15c0*/  FSETP.GEU.AND P3, PT, R65, R62, PT ;  /* 0x0000003e4100720b */ /* 0x010fe40003f6e000 */
[----:B------:R-:W-:Y:S02]  /*15d0*/  @P2 FSEL R63, R63, R70, P5 ;  /* 0x000000463f3f2208 */ /* 0x000fe40002800000 */
[----:B------:R-:W-:Y:S02]  /*15e0*/  FSETP.GEU.AND P2, PT, R64, R43, PT ;  /* 0x0000002b4000720b */ /* 0x000fe40003f4e000 */
[----:B------:R-:W-:-:S02]  /*15f0*/  FSETP.NAN.AND P5, PT, R59, R59, PT ;  /* 0x0000003b3b00720b */ /* 0x000fc40003fa8000 */
[----:B------:R-:W-:Y:S02]  /*1600*/  @P0 FSEL R61, R61, R68, P4 ;  /* 0x000000443d3d0208 */ /* 0x000fe40002000000 */
[----:B------:R-:W-:Y:S02]  /*1610*/  @P1 FSEL R59, R59, R66, P5 ;  /* 0x000000423b3b1208 */ /* 0x000fe40002800000 */
[----:B------:R-:W-:Y:S02]  /*1620*/  FSETP.GEU.AND P0, PT, R61, R32, PT ;  /* 0x000000203d00720b */ /* 0x000fe40003f0e000 */
[----:B------:R-:W-:Y:S02]  /*1630*/  FSETP.NAN.AND P5, PT, R62, R62, PT ;  /* 0x0000003e3e00720b */ /* 0x000fe40003fa8000 */
        /* <DEDUP_REMOVED lines=9> */
[----:B------:R-:W-:Y:S02]  /*16d0*/  FSETP.GT.AND P3, PT, R54, R55, PT ;  /* 0x000000373600720b */ /* 0x000fe40003f64000 */
[----:B------:R-:W-:Y:S02]  /*16e0*/  @P1 FSEL R34, R34, R63, P2 ;  /* 0x0000003f22221208 */ /* 0x000fe40001000000 */
[----:B------:R-:W-:Y:S02]  /*16f0*/  FSETP.GT.AND P2, PT, R39, R60, PT ;  /* 0x0000003c2700720b */ /* 0x000fe40003f44000 */
[----:B------:R-:W-:Y:S02]  /*1700*/  FSETP.NAN.AND P1, PT, R41, R41, PT ;  /* 0x000000292900720b */ /* 0x000fe40003f28000 */
[----:B------:R-:W-:-:S02]  /*1710*/  FSETP.NAN.AND P0, PT, R28, R28, PT ;  /* 0x0000001c1c00720b */ /* 0x000fc40003f08000 */
[----:B------:R-:W-:Y:S02]  /*1720*/  @P4 FSEL R41, R41, R62, P1 ;  /* 0x0000003e29294208 */ /* 0x000fe40000800000 */
[----:B------:R-:W-:Y:S02]  /*1730*/  FSETP.NAN.AND P4, PT, R54, R54, PT ;  /* 0x000000363600720b */ /* 0x000fe40003f88000 */
[----:B------:R-:W-:Y:S02]  /*1740*/  FSETP.GEU.AND P1, PT, R43, R42, PT ;  /* 0x0000002a2b00720b */ /* 0x000fe40003f2e000 */
[----:B------:R-:W-:Y:S02]  /*1750*/  @P5 FSEL R28, R28, R59, P0 ;  /* 0x0000003b1c1c5208 */ /* 0x000fe40000000000 */
[----:B------:R-:W-:Y:S02]  /*1760*/  FSETP.GT.AND P0, PT, R37, R58, PT ;  /* 0x0000003a2500720b */ /* 0x000fe40003f04000 */
[----:B------:R-:W-:-:S02]  /*1770*/  FSETP.NAN.AND P5, PT, R39, R39, PT ;  /* 0x000000272700720b */ /* 0x000fc40003fa8000 */
[----:B------:R-:W-:Y:S02]  /*1780*/  @!P3 FSEL R54, R54, R55, P4 ;  /* 0x000000373636b208 */ /* 0x000fe40002000000 */
[----:B---3--:R-:W-:Y:S02]  /*1790*/  FSETP.GEU.AND P3, PT, R41, R40, PT ;  /* 0x000000282900720b */ /* 0x008fe40003f6e000 */
[----:B------:R-:W-:Y:S02]  /*17a0*/  @!P2 FSEL R39, R39, R60, P5 ;  /* 0x0000003c2727a208 */ /* 0x000fe40002800000 */
[----:B------:R-:W-:Y:S02]  /*17b0*/  FSETP.GEU.AND P2, PT, R54, R35, PT ;  /* 0x000000233600720b */ /* 0x000fe40003f4e000 */
[----:B------:R-:W-:Y:S02]  /*17c0*/  FSETP.NAN.AND P5, PT, R42, R42, PT ;  /* 0x0000002a2a00720b */ /* 0x000fe40003fa8000 */
[----:B------:R-:W-:-:S02]  /*17d0*/  FSETP.NAN.AND P4, PT, R37, R37, PT ;  /* 0x000000252500720b */ /* 0x000fc40003f88000 */
[----:B------:R-:W-:Y:S02]  /*17e0*/  @P1 FSEL R42, R42, R43, P5 ;  /* 0x0000002b2a2a1208 */ /* 0x000fe40002800000 */
[----:B------:R-:W-:Y:S02]  /*17f0*/  FSETP.NAN.AND P5, PT, R40, R40, PT ;  /* 0x000000282800720b */ /* 0x000fe40003fa8000 */
[----:B------:R-:W-:Y:S02]  /*1800*/  FSETP.GEU.AND P1, PT, R39, R38, PT ;  /* 0x000000262700720b */ /* 0x000fe40003f2e000 */
[----:B------:R-:W-:Y:S02]  /*1810*/  @!P0 FSEL R37, R37, R58, P4 ;  /* 0x0000003a25258208 */ /* 0x000fe40002000000 */
[----:B------:R-:W-:Y:S02]  /*1820*/  FSETP.GEU.AND P0, PT, R42, R33, PT ;  /* 0x000000212a00720b */ /* 0x000fe40003f0e000 */
[----:B------:R-:W-:-:S02]  /*1830*/  FSETP.NAN.AND P4, PT, R35, R35, PT ;  /* 0x000000232300720b */ /* 0x000fc40003f88000 */
[----:B------:R-:W-:Y:S02]  /*1840*/  @P3 FSEL R40, R40, R41, P5 ;  /* 0x0000002928283208 */ /* 0x000fe40002800000 */
[----:B------:R-:W-:Y:S02]  /*1850*/  FSETP.GEU.AND P3, PT, R37, R36, PT ;  /* 0x000000242500720b */ /* 0x000fe40003f6e000 */
[----:B------:R-:W-:Y:S02]  /*1860*/  @P2 FSEL R35, R35, R54, P4 ;  /* 0x0000003623232208 */ /* 0x000fe40002000000 */
[----:B------:R-:W-:Y:S02]  /*1870*/  FSETP.GEU.AND P2, PT, R40, R31, PT ;  /* 0x0000001f2800720b */ /* 0x000fe40003f4e000 */
[----:B------:R-:W-:Y:S02]  /*1880*/  FSETP.NAN.AND P4, PT, R38, R38, PT ;  /* 0x000000262600720b */ /* 0x000fe40003f88000 */
[----:B------:R-:W-:-:S02]  /*1890*/  FSETP.NAN.AND P5, PT, R33, R33, PT ;  /* 0x000000212100720b */ /* 0x000fc40003fa8000 */
[----:B------:R-:W-:Y:S02]  /*18a0*/  @P1 FSEL R38, R38, R39, P4 ;  /* 0x0000002726261208 */ /* 0x000fe40002000000 */
[----:B------:R-:W-:Y:S02]  /*18b0*/  FSETP.NAN.AND P4, PT, R36, R36, PT ;  /* 0x000000242400720b */ /* 0x000fe40003f88000 */
[----:B------:R-:W-:Y:S02]  /*18c0*/  @P0 FSEL R33, R33, R42, P5 ;  /* 0x0000002a21210208 */ /* 0x000fe40002800000 */
[----:B------:R-:W-:Y:S02]  /*18d0*/  FSETP.GEU.AND P1, PT, R35, R26, PT ;  /* 0x0000001a2300720b */ /* 0x000fe40003f2e000 */
[----:B------:R-:W-:Y:S02]  /*18e0*/  FSETP.GEU.AND P0, PT, R38, R29, PT ;  /* 0x0000001d2600720b */ /* 0x000fe40003f0e000 */
[----:B------:R-:W-:-:S02]  /*18f0*/  FSETP.NAN.AND P5, PT, R31, R31, PT ;  /* 0x0000001f1f00720b */ /* 0x000fc40003fa8000 */
[----:B------:R-:W-:Y:S02]  /*1900*/  @P3 FSEL R36, R36, R37, P4 ;  /* 0x0000002524243208 */ /* 0x000fe40002000000 */
[----:B------:R-:W-:Y:S02]  /*1910*/  @P2 FSEL R31, R31, R40, P5 ;  /* 0x000000281f1f2208 */ /* 0x000fe40002800000 */
[----:B------:R-:W-:Y:S02]  /*1920*/  FSETP.GEU.AND P2, PT, R33, R30, PT ;  /* 0x0000001e2100720b */ /* 0x000fe40003f4e000 */
[----:B------:R-:W-:Y:S02]  /*1930*/  FSETP.GEU.AND P3, PT, R36, R27, PT ;  /* 0x0000001b2400720b */ /* 0x000fe40003f6e000 */
[----:B------:R-:W-:Y:S02]  /*1940*/  FSETP.NAN.AND P4, PT, R26, R26, PT ;  /* 0x0000001a1a00720b */ /* 0x000fe40003f88000 */
[----:B------:R-:W-:-:S02]  /*1950*/  FSETP.NAN.AND P5, PT, R29, R29, PT ;  /* 0x0000001d1d00720b */ /* 0x000fc40003fa8000 */
[----:B------:R-:W-:Y:S02]  /*1960*/  @P1 FSEL R26, R26, R35, P4 ;  /* 0x000000231a1a1208 */ /* 0x000fe40002000000 */
[----:B------:R-:W-:Y:S02]  /*1970*/  @P0 FSEL R29, R29, R38, P5 ;  /* 0x000000261d1d0208 */ /* 0x000fe40002800000 */
[----:B------:R-:W-:Y:S02]  /*1980*/  FSETP.NAN.AND P5, PT, R30, R30, PT ;  /* 0x0000001e1e00720b */ /* 0x000fe40003fa8000 */
[----:B------:R-:W-:Y:S02]  /*1990*/  FSETP.GEU.AND P0, PT, R34, R25, PT ;  /* 0x000000192200720b */ /* 0x000fe40003f0e000 */
[----:B------:R-:W-:Y:S02]  /*19a0*/  FSETP.NAN.AND P4, PT, R27, R27, PT ;  /* 0x0000001b1b00720b */ /* 0x000fe40003f88000 */
[----:B------:R-:W-:-:S02]  /*19b0*/  FSETP.GEU.AND P1, PT, R31, R6, PT ;  /* 0x000000061f00720b */ /* 0x000fc40003f2e000 */
[----:B------:R-:W-:Y:S02]  /*19c0*/  @P2 FSEL R30, R30, R33, P5 ;  /* 0x000000211e1e2208 */ /* 0x000fe40002800000 */
[----:B------:R-:W-:Y:S02]  /*19d0*/  @P3 FSEL R27, R27, R36, P4 ;  /* 0x000000241b1b3208 */ /* 0x000fe40002000000 */
[----:B------:R-:W-:Y:S02]  /*19e0*/  FSETP.GEU.AND P3, PT, R32, R23, PT ;  /* 0x000000172000720b */ /* 0x000fe40003f6e000 */
[----:B------:R-:W-:Y:S02]  /*19f0*/  FSETP.GEU.AND P2, PT, R30, R7, PT ;  /* 0x000000071e00720b */ /* 0x000fe40003f4e000 */
[----:B------:R-:W-:Y:S02]  /*1a00*/  FSETP.NAN.AND P4, PT, R25, R25, PT ;  /* 0x000000191900720b */ /* 0x000fe40003f88000 */
[----:B------:R-:W-:-:S02]  /*1a10*/  FSETP.NAN.AND P5, PT, R6, R6, PT ;  /* 0x000000060600720b */ /* 0x000fc40003fa8000 */
[----:B------:R-:W-:Y:S02]  /*1a20*/  @P0 FSEL R25, R25, R34, P4 ;  /* 0x0000002219190208 */ /* 0x000fe40002000000 */
[----:B------:R-:W-:Y:S02]  /*1a30*/  FSETP.NAN.AND P4, PT, R23, R23, PT ;  /* 0x000000171700720b */ /* 0x000fe40003f88000 */
[----:B------:R-:W-:Y:S02]  /*1a40*/  FSETP.GEU.AND P0, PT, R26, R19, PT ;  /* 0x000000131a00720b */ /* 0x000fe40003f0e000 */
[----:B------:R-:W-:Y:S02]  /*1a50*/  @P1 SEL R6, R6, R31, P5 ;  /* 0x0000001f06061207 */ /* 0x000fe40002800000 */
        /* <DEDUP_REMOVED lines=9> */
[----:B------:R-:W-:Y:S02]  /*1af0*/  FSETP.GEU.AND P0, PT, R25, R22, PT ;  /* 0x000000161900720b */ /* 0x000fe40003f0e000 */
[----:B------:R-:W-:Y:S02]  /*1b00*/  FSETP.NAN.AND P5, PT, R16, R16, PT ;  /* 0x000000101000720b */ /* 0x000fe40003fa8000 */
[----:B------:R-:W-:Y:S02]  /*1b10*/  @P1 FSEL R21, R21, R28, P4 ;  /* 0x0000001c15151208 */ /* 0x000fe40002000000 */
[----:B------:R-:W-:Y:S02]  /*1b20*/  FSETP.NAN.AND P4, PT, R24, R24, PT ;  /* 0x000000181800720b */ /* 0x000fe40003f88000 */
[----:B------:R-:W-:-:S02]  /*1b30*/  FSETP.GEU.AND P1, PT, R7, R12, PT ;  /* 0x0000000c0700720b */ /* 0x000fc40003f2e000 */
        /* <DEDUP_REMOVED lines=8> */
[----:B------:R-:W-:Y:S02]  /*1bc0*/  @P1 SEL R12, R12, R7, P5 ;  /* 0x000000070c0c1207 */ /* 0x000fe40002800000 */
        /* <DEDUP_REMOVED lines=26> */
[----:B------:R-:W-:Y:S01]  /*1d70*/  FSETP.GEU.AND P5, PT, R14, R81, PT ;  /* 0x000000510e00720b */ /* 0x000fe20003fae000 */
[----:B------:R-:W0:Y:S01]  /*1d80*/  S2R R26, SR_TID.X ;  /* 0x00000000001a7919 */ /* 0x000e220000002100 */
[----:B------:R-:W-:-:S02]  /*1d90*/  @P2 FSEL R86, R86, R15, P0 ;  /* 0x0000000f56562208 */ /* 0x000fc40000000000 */
[----:B------:R-:W-:Y:S02]  /*1da0*/  @P3 FSEL R84, R84, R17, P1 ;  /* 0x0000001154543208 */ /* 0x000fe40000800000 */
[----:B------:R-:W-:Y:S02]  /*1db0*/  FSETP.GEU.AND P0, PT, R13, R90, PT ;  /* 0x0000005a0d00720b */ /* 0x000fe40003f0e000 */
[----:B------:R-:W-:Y:S02]  /*1dc0*/  FSETP.GEU.AND P1, PT, R11, R88, PT ;  /* 0x000000580b00720b */ /* 0x000fe40003f2e000 */
[C---:B------:R-:W-:Y:S02]  /*1dd0*/  FSETP.NAN.AND P3, PT, R82.reuse, R82, PT ;  /* 0x000000525200720b */ /* 0x040fe40003f68000 */
[----:B------:R-:W-:Y:S02]  /*1de0*/  FSETP.NAN.AND P2, PT, R81, R81, PT ;  /* 0x000000515100720b */ /* 0x000fe40003f48000 */
[----:B------:R-:W-:-:S02]  /*1df0*/  @P4 FSEL R82, R82, R9, P3 ;  /* 0x0000000952524208 */ /* 0x000fc40001800000 */
[----:B------:R-:W-:Y:S02]  /*1e00*/  @P5 FSEL R81, R81, R14, P2 ;  /* 0x0000000e51515208 */ /* 0x000fe40001000000 */
[----:B------:R-:W-:Y:S02]  /*1e10*/  FSETP.NAN.AND P4, PT, R90, R90, PT ;  /* 0x0000005a5a00720b */ /* 0x000fe40003f88000 */
[----:B------:R-:W-:Y:S02]  /*1e20*/  FSETP.NAN.AND P5, PT, R88, R88, PT ;  /* 0x000000585800720b */ /* 0x000fe40003fa8000 */
[----:B------:R-:W-:Y:S02]  /*1e30*/  FSETP.GEU.AND P3, PT, R81, R80, PT ;  /* 0x000000505100720b */ /* 0x000fe40003f6e000 */
[----:B------:R-:W-:Y:S02]  /*1e40*/  @P0 FSEL R90, R90, R13, P4 ;  /* 0x0000000d5a5a0208 */ /* 0x000fe40002000000 */
[----:B------:R-:W-:-:S02]  /*1e50*/  @P1 FSEL R88, R88, R11, P5 ;  /* 0x0000000b58581208 */ /* 0x000fc40002800000 */
[----:B------:R-:W-:Y:S01]  /*1e60*/  FSETP.GEU.AND P2, PT, R86, R83, PT ;  /* 0x000000535600720b */ /* 0x000fe20003f4e000 */
[----:B------:R-:W1:Y:S01]  /*1e70*/  S2UR UR5, SR_CgaCtaId ;  /* 0x00000000000579c3 */ /* 0x000e620000008800 */
[----:B------:R-:W-:Y:S02]  /*1e80*/  FSETP.GEU.AND P1, PT, R90, R77, PT ;  /* 0x0000004d5a00720b */ /* 0x000fe40003f2e000 */
[----:B------:R-:W-:Y:S02]  /*1e90*/  FSETP.GEU.AND P4, PT, R88, R57, PT ;  /* 0x000000395800720b */ /* 0x000fe40003f8e000 */
[----:B------:R-:W-:Y:S02]  /*1ea0*/  FSETP.GEU.AND P0, PT, R84, R85, PT ;  /* 0x000000555400720b */ /* 0x000fe40003f0e000 */
[----:B------:R-:W-:Y:S02]  /*1eb0*/  FSETP.NAN.AND P5, PT, R80, R80, PT ;  /* 0x000000505000720b */ /* 0x000fe40003fa8000 */
[----:B------:R-:W-:-:S02]  /*1ec0*/  FSETP.NAN.AND P6, PT, R83, R83, PT ;  /* 0x000000535300720b */ /* 0x000fc40003fc8000 */
[----:B------:R-:W-:Y:S02]  /*1ed0*/  @P3 FSEL R80, R80, R81, P5 ;  /* 0x0000005150503208 */ /* 0x000fe40002800000 */
[----:B------:R-:W-:Y:S02]  /*1ee0*/  FSETP.NAN.AND P3, PT, R77, R77, PT ;  /* 0x0000004d4d00720b */ /* 0x000fe40003f68000 */
[----:B------:R-:W-:Y:S02]  /*1ef0*/  FSETP.NAN.AND P5, PT, R57, R57, PT ;  /* 0x000000393900720b */ /* 0x000fe40003fa8000 */
[----:B------:R-:W-:Y:S01]  /*1f00*/  @P2 SEL R83, R83, R86, P6 ;  /* 0x0000005653532207 */ /* 0x000fe20003000000 */
[----:B0-----:R-:W-:Y:S01]  /*1f10*/  IMAD.SHL.U32 R4, R26, 0x20, RZ ;  /* 0x000000201a047824 */ /* 0x001fe200078e00ff */
[----:B------:R-:W-:Y:S02]  /*1f20*/  FSETP.GEU.AND P2, PT, R82, R79, PT ;  /* 0x0000004f5200720b */ /* 0x000fe40003f4e000 */
[----:B------:R-:W-:-:S02]  /*1f30*/  FSETP.NAN.AND P6, PT, R85, R85, PT ;  /* 0x000000555500720b */ /* 0x000fc40003fc8000 */
[----:B------:R-:W-:Y:S02]  /*1f40*/  @P1 FSEL R77, R77, R90, P3 ;  /* 0x0000005a4d4d1208 */ /* 0x000fe40001800000 */
[----:B------:R-:W-:Y:S02]  /*1f50*/  @P4 FSEL R57, R57, R88, P5 ;  /* 0x0000005839394208 */ /* 0x000fe40002800000 */
[----:B------:R-:W-:Y:S02]  /*1f60*/  SHF.R.U32.HI R5, RZ, 0x5, R26 ;  /* 0x00000005ff057819 */ /* 0x000fe4000001161a */
[----:B------:R-:W-:Y:S02]  /*1f70*/  @P0 SEL R85, R85, R84, P6 ;  /* 0x0000005455550207 */ /* 0x000fe40003000000 */
[----:B------:R-:W-:Y:S02]  /*1f80*/  FSETP.GEU.AND P3, PT, R80, R87, PT ;  /* 0x000000575000720b */ /* 0x000fe40003f6e000 */
[----:B------:R-:W-:-:S02]  /*1f90*/  FSETP.GEU.AND P1, PT, R77, R8, PT ;  /* 0x000000084d00720b */ /* 0x000fc40003f2e000 */
[----:B------:R-:W-:Y:S02]  /*1fa0*/  FSETP.GEU.AND P0, PT, R57, R10, PT ;  /* 0x0000000a3900720b */ /* 0x000fe40003f0e000 */
[----:B------:R-:W-:Y:S02]  /*1fb0*/  SGXT.U32 R5, R5, 0x2 ;  /* 0x000000020505781a */ /* 0x000fe40000000000 */
[----:B------:R-:W-:Y:S01]  /*1fc0*/  LOP3.LUT R4, R4, 0x3e0, RZ, 0xc0, !PT ;  /* 0x000003e004047812 */ /* 0x000fe200078ec0ff */
[----:B------:R-:W-:Y:S01]  /*1fd0*/  UMOV UR4, 0x400 ;  /* 0x0000040000047882 */ /* 0x000fe20000000000 */
[C---:B------:R-:W-:Y:S02]  /*1fe0*/  FSETP.NAN.AND P4, PT, R79.reuse, R79, PT ;  /* 0x0000004f4f00720b */ /* 0x040fe40003f88000 */
[----:B------:R-:W-:Y:S01]  /*1ff0*/  LOP3.LUT R5, R4, R5, RZ, 0xfc, !PT ;  /* 0x0000000504057212 */ /* 0x000fe200078efcff */
[----:B-1----:R-:W-:Y:S01]  /*2000*/  UPRMT UR4, UR5, 0x654, UR4 ;  /* 0x0000065405047896 */ /* 0x002fe20008000004 */
[----:B------:R-:W-:-:S02]  /*2010*/  @P2 SEL R79, R79, R82, P4 ;  /* 0x000000524f4f2207 */ /* 0x000fc40002000000 */
[----:B------:R-:W-:Y:S02]  /*2020*/  LEA.HI R5, R4, R5, RZ, 0x1d ;  /* 0x0000000504057211 */ /* 0x000fe400078fe8ff */
[----:B------:R-:W-:Y:S02]  /*2030*/  FSETP.NAN.AND P2, PT, R87, R87, PT ;  /* 0x000000575700720b */ /* 0x000fe40003f48000 */
[----:B------:R-:W-:Y:S02]  /*2040*/  FSETP.NAN.AND P4, PT, R8, R8, PT ;  /* 0x000000080800720b */ /* 0x000fe40003f88000 */
[----:B------:R-:W-:Y:S02]  /*2050*/  FSETP.NAN.AND P5, PT, R10, R10, PT ;  /* 0x0000000a0a00720b */ /* 0x000fe40003fa8000 */
[----:B------:R-:W-:Y:S02]  /*2060*/  LEA R11, R5, UR4, 0x2 ;  /* 0x00000004050b7c11 */ /* 0x000fe4000f8e10ff */
[----:B------:R-:W-:-:S02]  /*2070*/  @P3 SEL R87, R87, R80, P2 ;  /* 0x0000005057573207 */ /* 0x000fc40001000000 */
[----:B------:R-:W-:Y:S02]  /*2080*/  @P1 SEL R8, R8, R77, P4 ;  /* 0x0000004d08081207 */ /* 0x000fe40002000000 */
[----:B------:R-:W-:Y:S01]  /*2090*/  @P0 SEL R10, R10, R57, P5 ;  /* 0x000000390a0a0207 */ /* 0x000fe20002800000 */
[----:B------:R-:W-:Y:S04]  /*20a0*/  STS [R11], R6 ;  /* 0x000000060b007388 */ /* 0x000fe80000000800 */
[----:B------:R0:W-:Y:S04]  /*20b0*/  STS [R11+0x10], R12 ;  /* 0x0000100c0b007388 */ /* 0x0001e80000000800 */
[----:B------:R-:W-:Y:S04]  /*20c0*/  STS [R11+0x20], R83 ;  /* 0x000020530b007388 */ /* 0x000fe80000000800 */
[----:B------:R-:W-:Y:S01]  /*20d0*/  STS [R11+0x30], R85 ;  /* 0x000030550b007388 */ /* 0x000fe20000000800 */
[----:B------:R-:W-:Y:S01]  /*20e0*/  IMAD.SHL.U32 R15, R26, 0x4, RZ ;  /* 0x000000041a0f7824 */ /* 0x000fe200078e00ff */
[----:B------:R-:W-:Y:S01]  /*20f0*/  SHF.R.U32.HI R4, RZ, 0x1, R26 ;  /* 0x00000001ff047819 */ /* 0x000fe2000001161a */
[----:B------:R-:W-:Y:S01]  /*2100*/  IMAD.SHL.U32 R9, R3, 0x4, RZ ;  /* 0x0000000403097824 */ /* 0x000fe200078e00ff */
[----:B------:R-:W-:Y:S01]  /*2110*/  STS [R11+0x40], R79 ;  /* 0x0000404f0b007388 */ /* 0x000fe20000000800 */
[----:B0-----:R-:W0:Y:S03]  /*2120*/  LDC.64 R12, c[0x0][0x218] ;  /* 0x00008600ff0c7b82 */ /* 0x001e260000000a00 */
[----:B------:R-:W-:Y:S04]  /*2130*/  STS [R11+0x50], R87 ;  /* 0x000050570b007388 */ /* 0x000fe80000000800 */
[----:B------:R-:W-:Y:S04]  /*2140*/  STS [R11+0x60], R8 ;  /* 0x000060080b007388 */ /* 0x000fe80000000800 */
[----:B------:R1:W-:Y:S01]  /*2150*/  STS [R11+0x70], R10 ;  /* 0x0000700a0b007388 */ /* 0x0003e20000000800 */
[----:B------:R-:W-:-:S02]  /*2160*/  LOP3.LUT R15, R15, 0x1fc, RZ, 0xc0, !PT ;  /* 0x000001fc0f0f7812 */ /* 0x000fc400078ec0ff */
[----:B------:R-:W-:-:S05]  /*2170*/  LOP3.LUT R4, R4, 0x3c, RZ, 0xc0, !PT ;  /* 0x0000003c04047812 */ /* 0x000fca00078ec0ff */
[----:B------:R-:W-:-:S05]  /*2180*/  IMAD.IADD R4, R15, 0x1, R4 ;  /* 0x000000010f047824 */ /* 0x000fca00078e0204 */
[----:B------:R-:W-:Y:S01]  /*2190*/  LEA R4, R4, UR4, 0x2 ;  /* 0x0000000404047c11 */ /* 0x000fe2000f8e10ff */
[----:B------:R-:W-:Y:S01]  /*21a0*/  BAR.SYNC.DEFER_BLOCKING 0x0 ;  /* 0x0000000000007b1d */ /* 0x000fe20000010000 */
[----:B------:R-:W-:Y:S02]  /*21b0*/  LOP3.LUT R9, R2, 0x1c, R9, 0xf8, !PT ;  /* 0x0000001c02097812 */ /* 0x000fe400078ef809 */
[----:B------:R-:W-:Y:S02]  /*21c0*/  SHF.R.U32.HI R3, RZ, 0x3, R3 ;  /* 0x00000003ff037819 */ /* 0x000fe40000011603 */
[----:B------:R-:W-:Y:S02]  /*21d0*/  SHF.R.S32.HI R2, RZ, 0x1f, R9 ;  /* 0x0000001fff027819 */ /* 0x000fe40000011409 */
[----:B------:R-:W-:Y:S02]  /*21e0*/  SGXT.U32 R3, R3, 0x4 ;  /* 0x000000040303781a */ /* 0x000fe40000000000 */
[----:B------:R-:W-:Y:S01]  /*21f0*/  LEA.HI R2, R2, R9, RZ, 0x6 ;  /* 0x0000000902027211 */ /* 0x000fe200078f30ff */
[----:B------:R-:W2:Y:S03]  /*2200*/  LDS.128 R4, [R4] ;  /* 0x0000000004047984 */ /* 0x000ea60000000c00 */
[----:B------:R-:W-:-:S02]  /*2210*/  LOP3.LUT R14, R2, 0xffffffc0, RZ, 0xc0, !PT ;  /* 0xffffffc0020e7812 */ /* 0x000fc400078ec0ff */
[----:B------:R-:W-:Y:S02]  /*2220*/  LOP3.LUT R3, R0, R3, RZ, 0xfc, !PT ;  /* 0x0000000300037212 */ /* 0x000fe400078efcff */
[----:B------:R-:W-:Y:S01]  /*2230*/  SHF.R.S32.HI R2, RZ, 0x6, R2 ;  /* 0x00000006ff027819 */ /* 0x000fe20000011402 */
[----:B-1----:R-:W-:Y:S01]  /*2240*/  IMAD.IADD R11, R9, 0x1, -R14 ;  /* 0x00000001090b7824 */ /* 0x002fe200078e0a0e */
[----:B------:R-:W-:Y:S02]  /*2250*/  LOP3.LUT R8, R15, 0x200, RZ, 0xfc, !PT ;  /* 0x000002000f087812 */ /* 0x000fe400078efcff */
[----:B------:R-:W-:Y:S02]  /*2260*/  ISETP.GE.AND P0, PT, R9, 0x100, PT ;  /* 0x000001000900780c */ /* 0x000fe40003f06270 */
[----:B------:R-:W-:Y:S01]  /*2270*/  LOP3.LUT R0, R3, 0x10, RZ, 0xfc, !PT ;  /* 0x0000001003007812 */ /* 0x000fe200078efcff */
[----:B------:R-:W-:Y:S01]  /*2280*/  IMAD R11, R2, 0xc40, R11 ;  /* 0x00000c40020b7824 */ /* 0x000fe200078e020b */
[----:B------:R-:W-:-:S02]  /*2290*/  SHF.R.U32.HI R8, RZ, 0x3, R8 ;  /* 0x00000003ff087819 */ /* 0x000fc40000011608 */
[C---:B------:R-:W-:Y:S02]  /*22a0*/  ISETP.LT.AND P1, PT, R3.reuse, 0x31, !P0 ;  /* 0x000000310300780c */ /* 0x040fe40004721270 */
[----:B------:R-:W-:Y:S01]  /*22b0*/  ISETP.LT.AND P0, PT, R0, 0x31, !P0 ;  /* 0x000000310000780c */ /* 0x000fe20004701270 */
[----:B------:R-:W-:Y:S01]  /*22c0*/  IMAD R3, R3, 0x40, R11 ;  /* 0x0000004003037824 */ /* 0x000fe200078e020b */
[----:B------:R-:W-:-:S03]  /*22d0*/  LOP3.LUT R8, R8, 0x7c, RZ, 0xc0, !PT ;  /* 0x0000007c08087812 */ /* 0x000fc600078ec0ff */
[----:B0-----:R-:W-:-:S04]  /*22e0*/  IMAD.WIDE R2, R3, 0x4, R12 ;  /* 0x0000000403027825 */ /* 0x001fc800078e020c */
[----:B------:R-:W-:-:S05]  /*22f0*/  IMAD.IADD R8, R15, 0x1, R8 ;  /* 0x000000010f087824 */ /* 0x000fca00078e0208 */
[----:B------:R-:W-:Y:S01]  /*2300*/  LEA R8, R8, UR4, 0x2 ;  /* 0x0000000408087c11 */ /* 0x000fe2000f8e10ff */
[----:B--2---:R0:W-:Y:S02]  /*2310*/  @P1 STG.E.128 desc[UR6][R2.64], R4 ;  /* 0x0000000402001986 */ /* 0x0041e4000c101d06 */
[----:B0-----:R-:W-:Y:S05]  /*2320*/  @!P0 EXIT ;  /* 0x000000000000894d */ /* 0x001fea0003800000 */
[----:B0-----:R-:W0:Y:S01]  /*2330*/  LDS.128 R4, [R8+0x800] ;  /* 0x0008000008047984 */ /* 0x001e220000000c00 */
[----:B------:R-:W-:-:S04]  /*2340*/  IMAD R3, R0, 0x40, R11 ;  /* 0x0000004000037824 */ /* 0x000fc800078e020b */
[----:B------:R-:W-:-:S05]  /*2350*/  IMAD.WIDE R2, R3, 0x4, R12 ;  /* 0x0000000403027825 */ /* 0x000fca00078e020c */
[----:B0-----:R-:W-:Y:S01]  /*2360*/  STG.E.128 desc[UR6][R2.64], R4 ;  /* 0x0000000402007986 */ /* 0x001fe2000c101d06 */
[----:B------:R-:W-:Y:S05]  /*2370*/  EXIT ;  /* 0x000000000000794d */ /* 0x000fea0003800000 */
.L_x_0:
[----:B------:R-:W-:-:S00]  /*2380*/  BRA `(.L_x_0) ;  /* 0xfffffffc00fc7947 */ /* 0x000fc0000383ffff */
[----:B------:R-:W-:-:S00]  /*2390*/  NOP ;  /* 0x0000000000007918 */ /* 0x000fc00000000000 */
        /* <DEDUP_REMOVED lines=14> */
.L_x_1:


//--------------------- .nv.shared.triton_poi_fused_max_pool2d_with_indices_3 --------------------------
	.section	.nv.shared.triton_poi_fused_max_pool2d_with_indices_3,"aw",@nobits
	.sectionflags	@""
	.align	16
	.zero		1024


//--------------------- .nv.constant0.triton_poi_fused_max_pool2d_with_indices_3 --------------------------
	.section	.nv.constant0.triton_poi_fused_max_pool2d_with_indices_3,"a",@progbits
	.sectionflags	@""
	.align	4
.nv.constant0.triton_poi_fused_max_pool2d_with_indices_3:
	.zero		552
